	.headerflags	@"EF_CUDA_TEXMODE_UNIFIED EF_CUDA_64BIT_ADDRESS EF_CUDA_ACCELERATORS EF_CUDA_SM90 EF_CUDA_VIRTUAL_SM(EF_CUDA_SM90)"
	.elftype	@"ET_EXEC"


//--------------------- .nv.info                  --------------------------
	.section	.nv.info,"",@"SHT_CUDA_INFO"
	.align	4


	//----- nvinfo : EIATTR_REGCOUNT
	.align		4
        /*0000*/ 	.byte	0x04, 0x2f
        /*0002*/ 	.short	(.L_3 - .L_2)
	.align		4
.L_2:
        /*0004*/ 	.word	index@(triton_poi_fused__native_batch_norm_legit_no_training_add_cat_relu_threshold_backward_11)
        /*0008*/ 	.word	0x0000008a


	//----- nvinfo : EIATTR_MIN_STACK_SIZE
	.align		4
.L_3:
        /*000c*/ 	.byte	0x04, 0x12
        /*000e*/ 	.short	(.L_5 - .L_4)
	.align		4
.L_4:
        /*0010*/ 	.word	index@(triton_poi_fused__native_batch_norm_legit_no_training_add_cat_relu_threshold_backward_11)
        /*0014*/ 	.word	0x00000000


	//----- nvinfo : EIATTR_FRAME_SIZE
	.align		4
.L_5:
        /*0018*/ 	.byte	0x04, 0x11
        /*001a*/ 	.short	(.L_7 - .L_6)
	.align		4
.L_6:
        /*001c*/ 	.word	index@(triton_poi_fused__native_batch_norm_legit_no_training_add_cat_relu_threshold_backward_11)
        /*0020*/ 	.word	0x00000000


	//----- nvinfo : EIATTR_MIN_STACK_SIZE
	.align		4
.L_7:
        /*0024*/ 	.byte	0x04, 0x12
        /*0026*/ 	.short	(.L_9 - .L_8)
	.align		4
.L_8:
        /*0028*/ 	.word	index@(triton_poi_fused__native_batch_norm_legit_no_training_add_cat_relu_threshold_backward_11)
        /*002c*/ 	.word	0x00000000
.L_9:


//--------------------- .nv.info.triton_poi_fused__native_batch_norm_legit_no_training_add_cat_relu_threshold_backward_11 --------------------------
	.section	.nv.info.triton_poi_fused__native_batch_norm_legit_no_training_add_cat_relu_threshold_backward_11,"",@"SHT_CUDA_INFO"
	.sectionflags	@""
	.align	4


	//----- nvinfo : EIATTR_CUDA_API_VERSION
	.align		4
        /*0000*/ 	.byte	0x04, 0x37
        /*0002*/ 	.short	(.L_11 - .L_10)
.L_10:
        /*0004*/ 	.word	0x0000007c


	//----- nvinfo : EIATTR_KPARAM_INFO
	.align		4
.L_11:
        /*0008*/ 	.byte	0x04, 0x17
        /*000a*/ 	.short	(.L_13 - .L_12)
.L_12:
        /*000c*/ 	.word	0x00000000
        /*0010*/ 	.short	0x001c
        /*0012*/ 	.short	0x00dc
        /*0014*/ 	.byte	0x00, 0xf0, 0x11, 0x00


	//----- nvinfo : EIATTR_KPARAM_INFO
	.align		4
.L_13:
        /*0018*/ 	.byte	0x04, 0x17
        /*001a*/ 	.short	(.L_15 - .L_14)
.L_14:
        /*001c*/ 	.word	0x00000000
        /*0020*/ 	.short	0x001b
        /*0022*/ 	.short	0x00d8
        /*0024*/ 	.byte	0x00, 0xf0, 0x11, 0x00


	//----- nvinfo : EIATTR_KPARAM_INFO
	.align		4
.L_15:
        /*0028*/ 	.byte	0x04, 0x17
        /*002a*/ 	.short	(.L_17 - .L_16)
.L_16:
        /*002c*/ 	.word	0x00000000
        /*0030*/ 	.short	0x001a
        /*0032*/ 	.short	0x00d0
        /*0034*/ 	.byte	0x00, 0xf4, 0x21, 0x00


	//----- nvinfo : EIATTR_KPARAM_INFO
	.align		4
.L_17:
        /*0038*/ 	.byte	0x04, 0x17
        /*003a*/ 	.short	(.L_19 - .L_18)
.L_18:
        /*003c*/ 	.word	0x00000000
        /*0040*/ 	.short	0x0019
        /*0042*/ 	.short	0x00c8
        /*0044*/ 	.byte	0x00, 0xf4, 0x21, 0x00


	//----- nvinfo : EIATTR_KPARAM_INFO
	.align		4
.L_19:
        /*0048*/ 	.byte	0x04, 0x17
        /*004a*/ 	.short	(.L_21 - .L_20)
.L_20:
        /*004c*/ 	.word	0x00000000
        /*0050*/ 	.short	0x0018
        /*0052*/ 	.short	0x00c0
        /*0054*/ 	.byte	0x00, 0xf4, 0x21, 0x00


	//----- nvinfo : EIATTR_KPARAM_INFO
	.align		4
.L_21:
        /*0058*/ 	.byte	0x04, 0x17
        /*005a*/ 	.short	(.L_23 - .L_22)
.L_22:
        /*005c*/ 	.word	0x00000000
        /*0060*/ 	.short	0x0017
        /*0062*/ 	.short	0x00b8
        /*0064*/ 	.byte	0x00, 0xf4, 0x21, 0x00


	//----- nvinfo : EIATTR_KPARAM_INFO
	.align		4
.L_23:
        /*0068*/ 	.byte	0x04, 0x17
        /*006a*/ 	.short	(.L_25 - .L_24)
.L_24:
        /*006c*/ 	.word	0x00000000
        /*0070*/ 	.short	0x0016
        /*0072*/ 	.short	0x00b0
        /*0074*/ 	.byte	0x00, 0xf4, 0x21, 0x00


	//----- nvinfo : EIATTR_KPARAM_INFO
	.align		4
.L_25:
        /*0078*/ 	.byte	0x04, 0x17
        /*007a*/ 	.short	(.L_27 - .L_26)
.L_26:
        /*007c*/ 	.word	0x00000000
        /*0080*/ 	.short	0x0015
        /*0082*/ 	.short	0x00a8
        /*0084*/ 	.byte	0x00, 0xf4, 0x21, 0x00


	//----- nvinfo : EIATTR_KPARAM_INFO
	.align		4
.L_27:
        /*0088*/ 	.byte	0x04, 0x17
        /*008a*/ 	.short	(.L_29 - .L_28)
.L_28:
        /*008c*/ 	.word	0x00000000
        /*0090*/ 	.short	0x0014
        /*0092*/ 	.short	0x00a0
        /*0094*/ 	.byte	0x00, 0xf4, 0x21, 0x00


	//----- nvinfo : EIATTR_KPARAM_INFO
	.align		4
.L_29:
        /*0098*/ 	.byte	0x04, 0x17
        /*009a*/ 	.short	(.L_31 - .L_30)
.L_30:
        /*009c*/ 	.word	0x00000000
        /*00a0*/ 	.short	0x0013
        /*00a2*/ 	.short	0x0098
        /*00a4*/ 	.byte	0x00, 0xf4, 0x21, 0x00


	//----- nvinfo : EIATTR_KPARAM_INFO
	.align		4
.L_31:
        /*00a8*/ 	.byte	0x04, 0x17
        /*00aa*/ 	.short	(.L_33 - .L_32)
.L_32:
        /*00ac*/ 	.word	0x00000000
        /*00b0*/ 	.short	0x0012
        /*00b2*/ 	.short	0x0090
        /*00b4*/ 	.byte	0x00, 0xf4, 0x21, 0x00


	//----- nvinfo : EIATTR_KPARAM_INFO
	.align		4
.L_33:
        /*00b8*/ 	.byte	0x04, 0x17
        /*00ba*/ 	.short	(.L_35 - .L_34)
.L_34:
        /*00bc*/ 	.word	0x00000000
        /*00c0*/ 	.short	0x0011
        /*00c2*/ 	.short	0x0088
        /*00c4*/ 	.byte	0x00, 0xf4, 0x21, 0x00


	//----- nvinfo : EIATTR_KPARAM_INFO
	.align		4
.L_35:
        /*00c8*/ 	.byte	0x04, 0x17
        /*00ca*/ 	.short	(.L_37 - .L_36)
.L_36:
        /*00cc*/ 	.word	0x00000000
        /*00d0*/ 	.short	0x0010
        /*00d2*/ 	.short	0x0080
        /*00d4*/ 	.byte	0x00, 0xf4, 0x21, 0x00


	//----- nvinfo : EIATTR_KPARAM_INFO
	.align		4
.L_37:
        /*00d8*/ 	.byte	0x04, 0x17
        /*00da*/ 	.short	(.L_39 - .L_38)
.L_38:
        /*00dc*/ 	.word	0x00000000
        /*00e0*/ 	.short	0x000f
        /*00e2*/ 	.short	0x0078
        /*00e4*/ 	.byte	0x00, 0xf4, 0x21, 0x00


	//----- nvinfo : EIATTR_KPARAM_INFO
	.align		4
.L_39:
        /*00e8*/ 	.byte	0x04, 0x17
        /*00ea*/ 	.short	(.L_41 - .L_40)
.L_40:
        /*00ec*/ 	.word	0x00000000
        /*00f0*/ 	.short	0x000e
        /*00f2*/ 	.short	0x0070
        /*00f4*/ 	.byte	0x00, 0xf4, 0x21, 0x00


	//----- nvinfo : EIATTR_KPARAM_INFO
	.align		4
.L_41:
        /*00f8*/ 	.byte	0x04, 0x17
        /*00fa*/ 	.short	(.L_43 - .L_42)
.L_42:
        /*00fc*/ 	.word	0x00000000
        /*0100*/ 	.short	0x000d
        /*0102*/ 	.short	0x0068
        /*0104*/ 	.byte	0x00, 0xf4, 0x21, 0x00


	//----- nvinfo : EIATTR_KPARAM_INFO
	.align		4
.L_43:
        /*0108*/ 	.byte	0x04, 0x17
        /*010a*/ 	.short	(.L_45 - .L_44)
.L_44:
        /*010c*/ 	.word	0x00000000
        /*0110*/ 	.short	0x000c
        /*0112*/ 	.short	0x0060
        /*0114*/ 	.byte	0x00, 0xf4, 0x21, 0x00


	//----- nvinfo : EIATTR_KPARAM_INFO
	.align		4
.L_45:
        /*0118*/ 	.byte	0x04, 0x17
        /*011a*/ 	.short	(.L_47 - .L_46)
.L_46:
        /*011c*/ 	.word	0x00000000
        /*0120*/ 	.short	0x000b
        /*0122*/ 	.short	0x0058
        /*0124*/ 	.byte	0x00, 0xf4, 0x21, 0x00


	//----- nvinfo : EIATTR_KPARAM_INFO
	.align		4
.L_47:
        /*0128*/ 	.byte	0x04, 0x17
        /*012a*/ 	.short	(.L_49 - .L_48)
.L_48:
        /*012c*/ 	.word	0x00000000
        /*0130*/ 	.short	0x000a
        /*0132*/ 	.short	0x0050
        /*0134*/ 	.byte	0x00, 0xf4, 0x21, 0x00


	//----- nvinfo : EIATTR_KPARAM_INFO
	.align		4
.L_49:
        /*0138*/ 	.byte	0x04, 0x17
        /*013a*/ 	.short	(.L_51 - .L_50)
.L_50:
        /*013c*/ 	.word	0x00000000
        /*0140*/ 	.short	0x0009
        /*0142*/ 	.short	0x0048
        /*0144*/ 	.byte	0x00, 0xf4, 0x21, 0x00


	//----- nvinfo : EIATTR_KPARAM_INFO
	.align		4
.L_51:
        /*0148*/ 	.byte	0x04, 0x17
        /*014a*/ 	.short	(.L_53 - .L_52)
.L_52:
        /*014c*/ 	.word	0x00000000
        /*0150*/ 	.short	0x0008
        /*0152*/ 	.short	0x0040
        /*0154*/ 	.byte	0x00, 0xf4, 0x21, 0x00


	//----- nvinfo : EIATTR_KPARAM_INFO
	.align		4
.L_53:
        /*0158*/ 	.byte	0x04, 0x17
        /*015a*/ 	.short	(.L_55 - .L_54)
.L_54:
        /*015c*/ 	.word	0x00000000
        /*0160*/ 	.short	0x0007
        /*0162*/ 	.short	0x0038
        /*0164*/ 	.byte	0x00, 0xf4, 0x21, 0x00


	//----- nvinfo : EIATTR_KPARAM_INFO
	.align		4
.L_55:
        /*0168*/ 	.byte	0x04, 0x17
        /*016a*/ 	.short	(.L_57 - .L_56)
.L_56:
        /*016c*/ 	.word	0x00000000
        /*0170*/ 	.short	0x0006
        /*0172*/ 	.short	0x0030
        /*0174*/ 	.byte	0x00, 0xf4, 0x21, 0x00


	//----- nvinfo : EIATTR_KPARAM_INFO
	.align		4
.L_57:
        /*0178*/ 	.byte	0x04, 0x17
        /*017a*/ 	.short	(.L_59 - .L_58)
.L_58:
        /*017c*/ 	.word	0x00000000
        /*0180*/ 	.short	0x0005
        /*0182*/ 	.short	0x0028
        /*0184*/ 	.byte	0x00, 0xf4, 0x21, 0x00


	//----- nvinfo : EIATTR_KPARAM_INFO
	.align		4
.L_59:
        /*0188*/ 	.byte	0x04, 0x17
        /*018a*/ 	.short	(.L_61 - .L_60)
.L_60:
        /*018c*/ 	.word	0x00000000
        /*0190*/ 	.short	0x0004
        /*0192*/ 	.short	0x0020
        /*0194*/ 	.byte	0x00, 0xf4, 0x21, 0x00


	//----- nvinfo : EIATTR_KPARAM_INFO
	.align		4
.L_61:
        /*0198*/ 	.byte	0x04, 0x17
        /*019a*/ 	.short	(.L_63 - .L_62)
.L_62:
        /*019c*/ 	.word	0x00000000
        /*01a0*/ 	.short	0x0003
        /*01a2*/ 	.short	0x0018
        /*01a4*/ 	.byte	0x00, 0xf4, 0x21, 0x00


	//----- nvinfo : EIATTR_KPARAM_INFO
	.align		4
.L_63:
        /*01a8*/ 	.byte	0x04, 0x17
        /*01aa*/ 	.short	(.L_65 - .L_64)
.L_64:
        /*01ac*/ 	.word	0x00000000
        /*01b0*/ 	.short	0x0002
        /*01b2*/ 	.short	0x0010
        /*01b4*/ 	.byte	0x00, 0xf4, 0x21, 0x00


	//----- nvinfo : EIATTR_KPARAM_INFO
	.align		4
.L_65:
        /*01b8*/ 	.byte	0x04, 0x17
        /*01ba*/ 	.short	(.L_67 - .L_66)
.L_66:
        /*01bc*/ 	.word	0x00000000
        /*01c0*/ 	.short	0x0001
        /*01c2*/ 	.short	0x0008
        /*01c4*/ 	.byte	0x00, 0xf4, 0x21, 0x00


	//----- nvinfo : EIATTR_KPARAM_INFO
	.align		4
.L_67:
        /*01c8*/ 	.byte	0x04, 0x17
        /*01ca*/ 	.short	(.L_69 - .L_68)
.L_68:
        /*01cc*/ 	.word	0x00000000
        /*01d0*/ 	.short	0x0000
        /*01d2*/ 	.short	0x0000
        /*01d4*/ 	.byte	0x00, 0xf4, 0x21, 0x00


	//----- nvinfo : EIATTR_SPARSE_MMA_MASK
	.align		4
.L_69:
        /*01d8*/ 	.byte	0x03, 0x50
        /*01da*/ 	.short	0x0000


	//----- nvinfo : EIATTR_MAXREG_COUNT
	.align		4
        /*01dc*/ 	.byte	0x03, 0x1b
        /*01de*/ 	.short	0x00ff


	//----- nvinfo : EIATTR_EXIT_INSTR_OFFSETS
	.align		4
        /*01e0*/ 	.byte	0x04, 0x1c
        /*01e2*/ 	.short	(.L_71 - .L_70)


	//   ....[0]....
.L_70:
        /*01e4*/ 	.word	0x00009490


	//   ....[1]....
        /*01e8*/ 	.word	0x000094b0


	//----- nvinfo : EIATTR_REQNTID
	.align		4
.L_71:
        /*01ec*/ 	.byte	0x04, 0x10
        /*01ee*/ 	.short	(.L_73 - .L_72)
.L_72:
        /*01f0*/ 	.word	0x00000100
        /*01f4*/ 	.word	0x00000001
        /*01f8*/ 	.word	0x00000001


	//----- nvinfo : EIATTR_CBANK_PARAM_SIZE
	.align		4
.L_73:
        /*01fc*/ 	.byte	0x03, 0x19
        /*01fe*/ 	.short	0x00e0


	//----- nvinfo : EIATTR_PARAM_CBANK
	.align		4
        /*0200*/ 	.byte	0x04, 0x0a
        /*0202*/ 	.short	(.L_75 - .L_74)
	.align		4
.L_74:
        /*0204*/ 	.word	index@(.nv.constant0.triton_poi_fused__native_batch_norm_legit_no_training_add_cat_relu_threshold_backward_11)
        /*0208*/ 	.short	0x0210
        /*020a*/ 	.short	0x00e0


	//----- nvinfo : EIATTR_SW_WAR
	.align		4
.L_75:
        /*020c*/ 	.byte	0x04, 0x36
        /*020e*/ 	.short	(.L_77 - .L_76)
.L_76:
        /*0210*/ 	.word	0x00000008
.L_77:


//--------------------- .nv.callgraph             --------------------------
	.section	.nv.callgraph,"",@"SHT_CUDA_CALLGRAPH"
	.align	4
	.sectionentsize	8
	.align		4
        /*0000*/ 	.word	0x00000000
	.align		4
        /*0004*/ 	.word	0xffffffff
	.align		4
        /*0008*/ 	.word	0x00000000
	.align		4
        /*000c*/ 	.word	0xfffffffe
	.align		4
        /*0010*/ 	.word	0x00000000
	.align		4
        /*0014*/ 	.word	0xfffffffd
	.align		4
        /*0018*/ 	.word	0x00000000
	.align		4
        /*001c*/ 	.word	0xfffffffc


//--------------------- .nv.constant4             --------------------------
	.section	.nv.constant4,"a",@progbits
	.align	8
	.align		8
.nv.constant4:
        /*0000*/ 	.dword	_$_str
	.align		8
        /*0008*/ 	.dword	_$_str_$_2


//--------------------- .text.triton_poi_fused__native_batch_norm_legit_no_training_add_cat_relu_threshold_backward_11 --------------------------
	.section	.text.triton_poi_fused__native_batch_norm_legit_no_training_add_cat_relu_threshold_backward_11,"ax",@progbits
	.sectionflags	@"SHF_BARRIERS=1"
	.align	128
        .global         triton_poi_fused__native_batch_norm_legit_no_training_add_cat_relu_threshold_backward_11
        .type           triton_poi_fused__native_batch_norm_legit_no_training_add_cat_relu_threshold_backward_11,@function
        .size           triton_poi_fused__native_batch_norm_legit_no_training_add_cat_relu_threshold_backward_11,(.L_x_1 - triton_poi_fused__native_batch_norm_legit_no_training_add_cat_relu_threshold_backward_11)
        .other          triton_poi_fused__native_batch_norm_legit_no_training_add_cat_relu_threshold_backward_11,@"STO_CUDA_ENTRY STV_DEFAULT"
triton_poi_fused__native_batch_norm_legit_no_training_add_cat_relu_threshold_backward_11:
.text.triton_poi_fused__native_batch_norm_legit_no_training_add_cat_relu_threshold_backward_11:
[----:B------:R-:W0:Y:S08]  /*0000*/  LDC R1, c[0x0][0x28] ;  /* 0x00000a00ff017b82 */ /* 0x000e300000000800 */
[----:B------:R-:W1:Y:S01]  /*0010*/  S2UR UR4, SR_CTAID.Y ;  /* 0x00000000000479c3 */ /* 0x000e620000002600 */
[----:B------:R-:W2:Y:S01]  /*0020*/  S2R R5, SR_TID.X ;  /* 0x0000000000057919 */ /* 0x000ea20000002100 */
[----:B------:R-:W-:Y:S01]  /*0030*/  ULDC.64 UR12, c[0x0][0x250] ;  /* 0x00009400000c7ab9 */ /* 0x000fe20000000a00 */
[----:B------:R-:W-:-:S02]  /*0040*/  CS2R R104, SRZ ;  /* 0x0000000000687805 */ /* 0x000fc4000001ff00 */
[----:B------:R-:W-:Y:S01]  /*0050*/  CS2R R106, SRZ ;  /* 0x00000000006a7805 */ /* 0x000fe2000001ff00 */
[----:B------:R-:W2:Y:S01]  /*0060*/  S2R R10, SR_CTAID.X ;  /* 0x00000000000a7919 */ /* 0x000ea20000002500 */
[----:B------:R-:W-:Y:S01]  /*0070*/  ULDC.64 UR28, c[0x0][0x208] ;  /* 0x00008200001c7ab9 */ /* 0x000fe20000000a00 */
[----:B------:R-:W-:Y:S01]  /*0080*/  ULDC.64 UR14, c[0x0][0x228] ;  /* 0x00008a00000e7ab9 */ /* 0x000fe20000000a00 */
[----:B------:R-:W-:Y:S02]  /*0090*/  CS2R R108, SRZ ;  /* 0x00000000006c7805 */ /* 0x000fe4000001ff00 */
[----:B------:R-:W-:Y:S01]  /*00a0*/  CS2R R110, SRZ ;  /* 0x00000000006e7805 */ /* 0x000fe2000001ff00 */
[----:B------:R-:W3:Y:S01]  /*00b0*/  LDC.64 R130, c[0x0][0x240] ;  /* 0x00009000ff827b82 */ /* 0x000ee20000000a00 */
[----:B------:R-:W-:Y:S02]  /*00c0*/  CS2R R100, SRZ ;  /* 0x0000000000647805 */ /* 0x000fe4000001ff00 */
[----:B------:R-:W-:-:S02]  /*00d0*/  CS2R R102, SRZ ;  /* 0x0000000000667805 */ /* 0x000fc4000001ff00 */
[----:B------:R-:W-:Y:S02]  /*00e0*/  CS2R R116, SRZ ;  /* 0x0000000000747805 */ /* 0x000fe4000001ff00 */
[----:B------:R-:W-:Y:S02]  /*00f0*/  CS2R R118, SRZ ;  /* 0x0000000000767805 */ /* 0x000fe4000001ff00 */
[----:B------:R-:W-:Y:S02]  /*0100*/  CS2R R96, SRZ ;  /* 0x0000000000607805 */ /* 0x000fe4000001ff00 */
[----:B------:R-:W-:Y:S02]  /*0110*/  CS2R R98, SRZ ;  /* 0x0000000000627805 */ /* 0x000fe4000001ff00 */
[----:B------:R-:W-:Y:S02]  /*0120*/  CS2R R80, SRZ ;  /* 0x0000000000507805 */ /* 0x000fe4000001ff00 */
[----:B------:R-:W-:-:S02]  /*0130*/  CS2R R82, SRZ ;  /* 0x0000000000527805 */ /* 0x000fc4000001ff00 */
[----:B------:R-:W-:Y:S02]  /*0140*/  CS2R R76, SRZ ;  /* 0x00000000004c7805 */ /* 0x000fe4000001ff00 */
[----:B------:R-:W-:Y:S02]  /*0150*/  CS2R R78, SRZ ;  /* 0x00000000004e7805 */ /* 0x000fe4000001ff00 */
[----:B------:R-:W-:Y:S02]  /*0160*/  CS2R R56, SRZ ;  /* 0x0000000000387805 */ /* 0x000fe4000001ff00 */
[----:B------:R-:W-:Y:S01]  /*0170*/  CS2R R58, SRZ ;  /* 0x00000000003a7805 */ /* 0x000fe2000001ff00 */
[----:B------:R-:W4:Y:S01]  /*0180*/  LDC.64 R132, c[0x0][0x218] ;  /* 0x00008600ff847b82 */ /* 0x000f220000000a00 */
[----:B-1----:R-:W-:Y:S02]  /*0190*/  USHF.R.S32.HI UR16, URZ, 0x1b, UR4 ;  /* 0x0000001b3f107899 */ /* 0x002fe40008011404 */
[----:B------:R-:W-:-:S02]  /*01a0*/  USHF.L.U32 UR4, UR4, 0x4, URZ ;  /* 0x0000000404047899 */ /* 0x000fc4000800063f */
[----:B------:R-:W-:Y:S02]  /*01b0*/  USGXT UR16, UR16, 0x1 ;  /* 0x000000011010789a */ /* 0x000fe40008000200 */
[----:B------:R-:W-:Y:S01]  /*01c0*/  UIADD3 UR5, UR4, 0xc, URZ ;  /* 0x0000000c04057890 */ /* 0x000fe2000fffe03f */
[----:B------:R-:W-:Y:S01]  /*01d0*/  CS2R R52, SRZ ;  /* 0x0000000000347805 */ /* 0x000fe2000001ff00 */
[----:B------:R-:W-:Y:S01]  /*01e0*/  ULEA.HI UR6, UR16, UR4, URZ, 0x9 ;  /* 0x0000000410067291 */ /* 0x000fe2000f8f483f */
[----:B------:R-:W-:Y:S01]  /*01f0*/  CS2R R54, SRZ ;  /* 0x0000000000367805 */ /* 0x000fe2000001ff00 */
[----:B------:R-:W-:Y:S01]  /*0200*/  ULEA.HI UR7, UR16, UR5, URZ, 0x9 ;  /* 0x0000000510077291 */ /* 0x000fe2000f8f483f */
[----:B------:R-:W-:Y:S01]  /*0210*/  CS2R R40, SRZ ;  /* 0x0000000000287805 */ /* 0x000fe2000001ff00 */
[----:B------:R-:W-:Y:S01]  /*0220*/  ULOP3.LUT UR8, UR6, 0xfffffe00, URZ, 0xc0, !UPT ;  /* 0xfffffe0006087892 */ /* 0x000fe2000f8ec03f */
[----:B--2---:R-:W-:Y:S01]  /*0230*/  PRMT R72, R5, 0x6540, R10 ;  /* 0x0000654005487816 */ /* 0x004fe2000000000a */
[----:B------:R-:W-:Y:S01]  /*0240*/  ULOP3.LUT UR7, UR7, 0xfffffe00, URZ, 0xc0, !UPT ;  /* 0xfffffe0007077892 */ /* 0x000fe2000f8ec03f */
[----:B------:R-:W-:Y:S01]  /*0250*/  CS2R R42, SRZ ;  /* 0x00000000002a7805 */ /* 0x000fe2000001ff00 */
[----:B------:R-:W-:Y:S01]  /*0260*/  UIADD3 UR8, UR4, -UR8, URZ ;  /* 0x8000000804087290 */ /* 0x000fe2000fffe03f */
[----:B------:R-:W-:Y:S01]  /*0270*/  ISETP.GE.AND P0, PT, R72, 0x400, PT ;  /* 0x000004004800780c */ /* 0x000fe20003f06270 */
[----:B------:R-:W-:Y:S01]  /*0280*/  UIADD3 UR5, UR5, -UR7, URZ ;  /* 0x8000000705057290 */ /* 0x000fe2000fffe03f */
[----:B------:R-:W-:Y:S01]  /*0290*/  CS2R R60, SRZ ;  /* 0x00000000003c7805 */ /* 0x000fe2000001ff00 */
[----:B------:R-:W-:Y:S01]  /*02a0*/  UIADD3 UR9, UR8, -0x80, URZ ;  /* 0xffffff8008097890 */ /* 0x000fe2000fffe03f */
[----:B------:R-:W-:Y:S01]  /*02b0*/  CS2R R62, SRZ ;  /* 0x00000000003e7805 */ /* 0x000fe2000001ff00 */
[----:B------:R-:W-:Y:S01]  /*02c0*/  UIMAD.WIDE UR10, UR5, 0x4, UR12 ;  /* 0x00000004050a78a5 */ /* 0x000fe2000f8e020c */
[----:B------:R-:W-:-:S02]  /*02d0*/  CS2R R44, SRZ ;  /* 0x00000000002c7805 */ /* 0x000fc4000001ff00 */
[----:B------:R-:W-:Y:S02]  /*02e0*/  CS2R R46, SRZ ;  /* 0x00000000002e7805 */ /* 0x000fe4000001ff00 */
[----:B------:R-:W-:Y:S01]  /*02f0*/  CS2R R20, SRZ ;  /* 0x0000000000147805 */ /* 0x000fe2000001ff00 */
[----:B------:R-:W-:Y:S01]  /*0300*/  IMAD.U32 R0, RZ, RZ, UR9 ;  /* 0x00000009ff007e24 */ /* 0x000fe2000f8e00ff */
[----:B------:R-:W-:Y:S01]  /*0310*/  CS2R R22, SRZ ;  /* 0x0000000000167805 */ /* 0x000fe2000001ff00 */
[----:B------:R-:W-:Y:S01]  /*0320*/  IMAD.U32 R2, RZ, RZ, UR10 ;  /* 0x0000000aff027e24 */ /* 0x000fe2000f8e00ff */
[----:B------:R-:W1:Y:S01]  /*0330*/  LDC.64 R120, c[0x0][0x268] ;  /* 0x00009a00ff787b82 */ /* 0x000e620000000a00 */
[----:B------:R-:W-:Y:S01]  /*0340*/  IMAD.U32 R3, RZ, RZ, UR11 ;  /* 0x0000000bff037e24 */ /* 0x000fe2000f8e00ff */
[----:B------:R-:W-:Y:S02]  /*0350*/  ISETP.LT.U32.AND P1, PT, R0, 0x100, !P0 ;  /* 0x000001000000780c */ /* 0x000fe40004721070 */
[----:B------:R-:W-:-:S02]  /*0360*/  CS2R R12, SRZ ;  /* 0x00000000000c7805 */ /* 0x000fc4000001ff00 */
[----:B------:R-:W-:Y:S02]  /*0370*/  CS2R R14, SRZ ;  /* 0x00000000000e7805 */ /* 0x000fe4000001ff00 */
[----:B------:R-:W2:Y:S07]  /*0380*/  LDC.64 R114, c[0x0][0x290] ;  /* 0x0000a400ff727b82 */ /* 0x000eae0000000a00 */
[----:B------:R5:W2:Y:S01]  /*0390*/  @P1 LDG.E.EL.128 R104, desc[UR28][R2.64+-0x200] ;  /* 0xfffe001c02681981 */ /* 0x000aa2000c2e1d00 */
[----:B------:R-:W-:Y:S01]  /*03a0*/  IMAD.U32 R0, RZ, RZ, UR8 ;  /* 0x00000008ff007e24 */ /* 0x000fe2000f8e00ff */
[----:B------:R-:W-:-:S02]  /*03b0*/  UIMAD.WIDE UR10, UR8, 0x4, UR14 ;  /* 0x00000004080a78a5 */ /* 0x000fc4000f8e020e */
[----:B------:R-:W-:Y:S02]  /*03c0*/  USHF.R.S32.HI UR6, URZ, 0x9, UR6 ;  /* 0x000000093f067899 */ /* 0x000fe40008011406 */
[----:B------:R-:W-:Y:S02]  /*03d0*/  ISETP.LT.AND P2, PT, R0, 0x80, !P0 ;  /* 0x000000800000780c */ /* 0x000fe40004741270 */
[----:B-----5:R-:W-:Y:S02]  /*03e0*/  IMAD.U32 R2, RZ, RZ, UR10 ;  /* 0x0000000aff027e24 */ /* 0x020fe4000f8e00ff */
[----:B------:R-:W-:Y:S01]  /*03f0*/  IMAD.U32 R3, RZ, RZ, UR11 ;  /* 0x0000000bff037e24 */ /* 0x000fe2000f8e00ff */
[----:B------:R-:W-:Y:S01]  /*0400*/  ULDC.64 UR10, c[0x0][0x248] ;  /* 0x00009200000a7ab9 */ /* 0x000fe20000000a00 */
[----:B------:R-:W-:-:S04]  /*0410*/  IMAD.U32 R7, RZ, RZ, UR6 ;  /* 0x00000006ff077e24 */ /* 0x000fc8000f8e00ff */
[----:B------:R-:W-:-:S03]  /*0420*/  IMAD R72, R7, 0x400, R72 ;  /* 0x0000040007487824 */ /* 0x000fc600078e0248 */
[----:B------:R3:W5:Y:S01]  /*0430*/  @P2 LDG.E.EL.128 R108, desc[UR28][R2.64] ;  /* 0x0000001c026c2981 */ /* 0x000762000c2e1d00 */
[----:B------:R-:W-:Y:S01]  /*0440*/  IMAD.U32 R9, RZ, RZ, UR5 ;  /* 0x00000005ff097e24 */ /* 0x000fe2000f8e00ff */
[----:B------:R-:W-:Y:S01]  /*0450*/  UIMAD.WIDE UR6, UR5, 0x4, UR10 ;  /* 0x00000004050678a5 */ /* 0x000fe2000f8e020a */
[----:B------:R-:W-:-:S05]  /*0460*/  IMAD.SHL.U32 R0, R72, 0x100, RZ ;  /* 0x0000010048007824 */ /* 0x000fca00078e00ff */
[----:B------:R-:W-:Y:S01]  /*0470*/  IADD3 R9, R9, -0x80, R0 ;  /* 0xffffff8009097810 */ /* 0x000fe20007ffe000 */
[----:B------:R-:W-:Y:S02]  /*0480*/  IMAD.U32 R6, RZ, RZ, UR6 ;  /* 0x00000006ff067e24 */ /* 0x000fe4000f8e00ff */
[----:B------:R-:W-:Y:S02]  /*0490*/  IMAD.U32 R7, RZ, RZ, UR7 ;  /* 0x00000007ff077e24 */ /* 0x000fe4000f8e00ff */
[----:B---3--:R-:W-:Y:S01]  /*04a0*/  IMAD.WIDE R2, R9, 0x4, R130 ;  /* 0x0000000409027825 */ /* 0x008fe200078e0282 */
[----:B------:R-:W-:Y:S02]  /*04b0*/  UIADD3 UR7, UR4, 0x4, URZ ;  /* 0x0000000404077890 */ /* 0x000fe4000fffe03f */
[----:B------:R3:W5:Y:S04]  /*04c0*/  @P1 LDG.E.EL.128 R116, desc[UR28][R6.64+-0x200] ;  /* 0xfffe001c06741981 */ /* 0x000768000c2e1d00 */
[----:B------:R1:W5:Y:S01]  /*04d0*/  @P1 LDG.E.EL.128 R100, desc[UR28][R2.64] ;  /* 0x0000001c02641981 */ /* 0x000362000c2e1d00 */
[----:B------:R-:W-:-:S04]  /*04e0*/  ULEA.HI UR6, UR16, UR7, URZ, 0x9 ;  /* 0x0000000710067291 */ /* 0x000fc8000f8f483f */
[----:B------:R-:W-:-:S04]  /*04f0*/  ULOP3.LUT UR6, UR6, 0xfffffe00, URZ, 0xc0, !UPT ;  /* 0xfffffe0006067892 */ /* 0x000fc8000f8ec03f */
[----:B------:R-:W-:-:S04]  /*0500*/  UIADD3 UR7, UR7, -UR6, URZ ;  /* 0x8000000607077290 */ /* 0x000fc8000fffe03f */
[----:B------:R-:W-:-:S06]  /*0510*/  UIMAD.WIDE UR18, UR7, 0x4, UR14 ;  /* 0x00000004071278a5 */ /* 0x000fcc000f8e020e */
[----:B---3--:R-:W-:Y:S02]  /*0520*/  IMAD.U32 R6, RZ, RZ, UR18 ;  /* 0x00000012ff067e24 */ /* 0x008fe4000f8e00ff */
[----:B------:R-:W-:-:S05]  /*0530*/  IMAD.U32 R7, RZ, RZ, UR19 ;  /* 0x00000013ff077e24 */ /* 0x000fca000f8e00ff */
[----:B------:R3:W5:Y:S01]  /*0540*/  @P2 LDG.E.EL.128 R96, desc[UR28][R6.64] ;  /* 0x0000001c06602981 */ /* 0x000762000c2e1d00 */
[----:B------:R-:W-:Y:S01]  /*0550*/  UIADD3 UR6, UR4, 0x8, URZ ;  /* 0x0000000804067890 */ /* 0x000fe2000fffe03f */
[----:B------:R-:W-:Y:S01]  /*0560*/  IMAD.U32 R8, RZ, RZ, UR8 ;  /* 0x00000008ff087e24 */ /* 0x000fe2000f8e00ff */
[----:B------:R-:W-:Y:S02]  /*0570*/  UIMAD.WIDE UR22, UR8, 0x4, UR12 ;  /* 0x00000004081678a5 */ /* 0x000fe4000f8e020c */
[----:B------:R-:W-:Y:S02]  /*0580*/  ULEA.HI UR16, UR16, UR6, URZ, 0x9 ;  /* 0x0000000610107291 */ /* 0x000fe4000f8f483f */
[----:B------:R-:W-:Y:S01]  /*0590*/  ISETP.GT.AND P5, PT, R8, 0x1bf, !P0 ;  /* 0x000001bf0800780c */ /* 0x000fe200047a4270 */
[----:B------:R-:W-:Y:S02]  /*05a0*/  ULOP3.LUT UR30, UR8, 0xffffffc0, URZ, 0xc0, !UPT ;  /* 0xffffffc0081e7892 */ /* 0x000fe4000f8ec03f */
[----:B------:R-:W-:-:S04]  /*05b0*/  ULOP3.LUT UR16, UR16, 0xfffffe00, URZ, 0xc0, !UPT ;  /* 0xfffffe0010107892 */ /* 0x000fc8000f8ec03f */
[----:B------:R-:W-:Y:S01]  /*05c0*/  UIADD3 UR6, UR6, -UR16, URZ ;  /* 0x8000001006067290 */ /* 0x000fe2000fffe03f */
[----:B------:R-:W-:Y:S02]  /*05d0*/  IMAD.U32 R8, RZ, RZ, UR22 ;  /* 0x00000016ff087e24 */ /* 0x000fe4000f8e00ff */
[----:B------:R-:W-:Y:S01]  /*05e0*/  IMAD.U32 R9, RZ, RZ, UR23 ;  /* 0x00000017ff097e24 */ /* 0x000fe2000f8e00ff */
[----:B------:R-:W-:Y:S01]  /*05f0*/  UIMAD.WIDE UR16, UR6, 0x4, UR14 ;  /* 0x00000004061078a5 */ /* 0x000fe2000f8e020e */
[----:B------:R-:W-:Y:S01]  /*0600*/  CS2R R64, SRZ ;  /* 0x0000000000407805 */ /* 0x000fe2000001ff00 */
[----:B------:R-:W-:Y:S01]  /*0610*/  UIMAD.WIDE UR14, UR5, 0x4, UR14 ;  /* 0x00000004050e78a5 */ /* 0x000fe2000f8e020e */
[----:B------:R-:W-:Y:S01]  /*0620*/  CS2R R66, SRZ ;  /* 0x0000000000427805 */ /* 0x000fe2000001ff00 */
[----:B------:R-:W5:Y:S01]  /*0630*/  @P1 LDG.E.EL.128 R56, desc[UR28][R8.64+-0x200] ;  /* 0xfffe001c08381981 */ /* 0x000f62000c2e1d00 */
[----:B------:R-:W-:Y:S01]  /*0640*/  UIMAD.WIDE UR24, UR7, 0x4, UR12 ;  /* 0x00000004071878a5 */ /* 0x000fe2000f8e020c */
[----:B01----:R-:W-:-:S02]  /*0650*/  IMAD.U32 R2, RZ, RZ, UR16 ;  /* 0x00000010ff027e24 */ /* 0x003fc4000f8e00ff */
[----:B------:R-:W-:Y:S01]  /*0660*/  IMAD.U32 R3, RZ, RZ, UR17 ;  /* 0x00000011ff037e24 */ /* 0x000fe2000f8e00ff */
[----:B------:R-:W-:Y:S01]  /*0670*/  ULDC.64 UR16, c[0x0][0x220] ;  /* 0x0000880000107ab9 */ /* 0x000fe20000000a00 */
[----:B---3--:R-:W-:Y:S02]  /*0680*/  IMAD.U32 R6, RZ, RZ, UR14 ;  /* 0x0000000eff067e24 */ /* 0x008fe4000f8e00ff */
[----:B------:R-:W-:Y:S01]  /*0690*/  IMAD.U32 R7, RZ, RZ, UR15 ;  /* 0x0000000fff077e24 */ /* 0x000fe2000f8e00ff */
[----:B------:R-:W3:Y:S01]  /*06a0*/  @P2 LDG.E.EL.128 R80, desc[UR28][R2.64] ;  /* 0x0000001c02502981 */ /* 0x000ee2000c2e1d00 */
[----:B------:R-:W-:Y:S01]  /*06b0*/  ULDC.64 UR14, c[0x0][0x298] ;  /* 0x0000a600000e7ab9 */ /* 0x000fe20000000a00 */
[----:B------:R-:W-:Y:S02]  /*06c0*/  IMAD.U32 R4, RZ, RZ, UR30 ;  /* 0x0000001eff047e24 */ /* 0x000fe4000f8e00ff */
[----:B------:R0:W3:Y:S01]  /*06d0*/  @P2 LDG.E.EL.128 R76, desc[UR28][R6.64] ;  /* 0x0000001c064c2981 */ /* 0x0000e2000c2e1d00 */
[----:B------:R-:W-:-:S02]  /*06e0*/  UIMAD.WIDE UR20, UR5, 0x4, UR16 ;  /* 0x00000004051478a5 */ /* 0x000fc4000f8e0210 */
[----:B------:R-:W-:Y:S02]  /*06f0*/  UIMAD.WIDE UR26, UR5, 0x4, UR14 ;  /* 0x00000004051a78a5 */ /* 0x000fe4000f8e020e */
[----:B------:R-:W-:Y:S01]  /*0700*/  UIMAD.WIDE UR12, UR6, 0x4, UR12 ;  /* 0x00000004060c78a5 */ /* 0x000fe2000f8e020c */
[----:B------:R-:W-:Y:S01]  /*0710*/  IMAD.U32 R18, RZ, RZ, UR24 ;  /* 0x00000018ff127e24 */ /* 0x000fe2000f8e00ff */
[----:B------:R-:W-:Y:S01]  /*0720*/  UIMAD.WIDE UR18, UR6, 0x4, UR16 ;  /* 0x00000004061278a5 */ /* 0x000fe2000f8e0210 */
[----:B------:R-:W-:Y:S01]  /*0730*/  IMAD.U32 R19, RZ, RZ, UR25 ;  /* 0x00000019ff137e24 */ /* 0x000fe2000f8e00ff */
[----:B------:R-:W-:Y:S01]  /*0740*/  ISETP.EQ.AND P3, PT, R4, 0x180, !P0 ;  /* 0x000001800400780c */ /* 0x000fe20004762270 */
[----:B0-----:R-:W-:Y:S02]  /*0750*/  IMAD.U32 R6, RZ, RZ, UR20 ;  /* 0x00000014ff067e24 */ /* 0x001fe4000f8e00ff */
[----:B------:R-:W-:Y:S01]  /*0760*/  IMAD.U32 R7, RZ, RZ, UR21 ;  /* 0x00000015ff077e24 */ /* 0x000fe2000f8e00ff */
[----:B------:R-:W-:Y:S01]  /*0770*/  UIMAD.WIDE UR20, UR6, 0x4, UR10 ;  /* 0x00000004061478a5 */ /* 0x000fe2000f8e020a */
[----:B------:R-:W-:Y:S01]  /*0780*/  IMAD.U32 R16, RZ, RZ, UR26 ;  /* 0x0000001aff107e24 */ /* 0x000fe2000f8e00ff */
[----:B------:R0:W3:Y:S01]  /*0790*/  @P1 LDG.E.EL.128 R52, desc[UR28][R18.64+-0x200] ;  /* 0xfffe001c12341981 */ /* 0x0000e2000c2e1d00 */
[----:B------:R-:W-:Y:S01]  /*07a0*/  IMAD.U32 R17, RZ, RZ, UR27 ;  /* 0x0000001bff117e24 */ /* 0x000fe2000f8e00ff */
[----:B------:R-:W-:Y:S01]  /*07b0*/  CS2R R88, SRZ ;  /* 0x0000000000587805 */ /* 0x000fe2000001ff00 */
[----:B------:R-:W-:Y:S01]  /*07c0*/  IMAD.U32 R8, RZ, RZ, UR12 ;  /* 0x0000000cff087e24 */ /* 0x000fe2000f8e00ff */
[----:B------:R1:W3:Y:S01]  /*07d0*/  @P2 LDG.E.EL.128 R60, desc[UR28][R6.64] ;  /* 0x0000001c063c2981 */ /* 0x0002e2000c2e1d00 */
[----:B------:R-:W-:Y:S01]  /*07e0*/  IMAD.U32 R9, RZ, RZ, UR13 ;  /* 0x0000000dff097e24 */ /* 0x000fe2000f8e00ff */
[----:B------:R-:W-:Y:S01]  /*07f0*/  CS2R R90, SRZ ;  /* 0x00000000005a7805 */ /* 0x000fe2000001ff00 */
[----:B------:R-:W-:Y:S01]  /*0800*/  IMAD.U32 R2, RZ, RZ, UR18 ;  /* 0x00000012ff027e24 */ /* 0x000fe2000f8e00ff */
[----:B------:R4:W3:Y:S01]  /*0810*/  @P5 LDG.E.EL.128 R40, desc[UR28][R16.64+-0x700] ;  /* 0xfff9001c10285981 */ /* 0x0008e2000c2e1d00 */
[----:B------:R-:W-:Y:S01]  /*0820*/  IMAD.U32 R3, RZ, RZ, UR19 ;  /* 0x00000013ff037e24 */ /* 0x000fe2000f8e00ff */
[----:B0-----:R-:W-:Y:S01]  /*0830*/  CS2R R18, SRZ ;  /* 0x0000000000127805 */ /* 0x001fe2000001ff00 */
[----:B------:R-:W-:Y:S01]  /*0840*/  ULDC.64 UR18, c[0x0][0x270] ;  /* 0x00009c0000127ab9 */ /* 0x000fe20000000a00 */
[----:B------:R0:W3:Y:S01]  /*0850*/  @P1 LDG.E.EL.128 R44, desc[UR28][R8.64+-0x200] ;  /* 0xfffe001c082c1981 */ /* 0x0000e2000c2e1d00 */
[----:B------:R-:W-:Y:S01]  /*0860*/  IMAD.SHL.U32 R112, R72, 0x40, RZ ;  /* 0x0000004048707824 */ /* 0x000fe200078e00ff */
[----:B------:R-:W-:Y:S01]  /*0870*/  CS2R R24, SRZ ;  /* 0x0000000000187805 */ /* 0x000fe2000001ff00 */
[----:B-1----:R-:W-:Y:S01]  /*0880*/  IMAD.U32 R6, RZ, RZ, UR20 ;  /* 0x00000014ff067e24 */ /* 0x002fe2000f8e00ff */
[----:B------:R1:W3:Y:S01]  /*0890*/  @P2 LDG.E.EL.128 R20, desc[UR28][R2.64] ;  /* 0x0000001c02142981 */ /* 0x0002e2000c2e1d00 */
[----:B------:R-:W-:Y:S01]  /*08a0*/  IMAD.U32 R7, RZ, RZ, UR21 ;  /* 0x00000015ff077e24 */ /* 0x000fe2000f8e00ff */
[----:B----4-:R-:W-:-:S02]  /*08b0*/  CS2R R16, SRZ ;  /* 0x0000000000107805 */ /* 0x010fc4000001ff00 */
[----:B------:R-:W-:Y:S02]  /*08c0*/  CS2R R26, SRZ ;  /* 0x00000000001a7805 */ /* 0x000fe4000001ff00 */
[----:B------:R-:W-:Y:S02]  /*08d0*/  CS2R R68, SRZ ;  /* 0x0000000000447805 */ /* 0x000fe4000001ff00 */
[----:B------:R-:W-:Y:S01]  /*08e0*/  CS2R R70, SRZ ;  /* 0x0000000000467805 */ /* 0x000fe2000001ff00 */
[----:B0-----:R-:W-:Y:S01]  /*08f0*/  IMAD.SHL.U32 R9, R72, 0x80, RZ ;  /* 0x0000008048097824 */ /* 0x001fe200078e00ff */
[----:B------:R-:W-:Y:S01]  /*0900*/  CS2R R32, SRZ ;  /* 0x0000000000207805 */ /* 0x000fe2000001ff00 */
[----:B------:R0:W4:Y:S01]  /*0910*/  @P1 LDG.E.EL.128 R16, desc[UR28][R6.64+-0x200] ;  /* 0xfffe001c06101981 */ /* 0x000122000c2e1d00 */
[----:B------:R-:W-:Y:S01]  /*0920*/  IMAD.MOV.U32 R11, RZ, RZ, 0x3e800000 ;  /* 0x3e800000ff0b7424 */ /* 0x000fe200078e00ff */
[----:B------:R-:W-:Y:S01]  /*0930*/  ULDC.64 UR12, c[0x0][0x278] ;  /* 0x00009e00000c7ab9 */ /* 0x000fe20000000a00 */
[----:B-1----:R-:W-:Y:S01]  /*0940*/  IMAD.U32 R3, RZ, RZ, UR6 ;  /* 0x00000006ff037e24 */ /* 0x002fe2000f8e00ff */
[----:B------:R-:W-:Y:S01]  /*0950*/  CS2R R92, SRZ ;  /* 0x00000000005c7805 */ /* 0x000fe2000001ff00 */
[----:B------:R-:W-:Y:S01]  /*0960*/  IMAD.U32 R73, RZ, RZ, UR7 ;  /* 0x00000007ff497e24 */ /* 0x000fe2000f8e00ff */
[----:B------:R-:W-:Y:S01]  /*0970*/  CS2R R94, SRZ ;  /* 0x00000000005e7805 */ /* 0x000fe2000001ff00 */
[----:B------:R-:W-:Y:S01]  /*0980*/  VIADD R129, R0, UR9 ;  /* 0x0000000900817c36 */ /* 0x000fe20008000000 */
[----:B------:R-:W-:-:S02]  /*0990*/  CS2R R48, SRZ ;  /* 0x0000000000307805 */ /* 0x000fc4000001ff00 */
[----:B------:R-:W-:Y:S01]  /*09a0*/  CS2R R50, SRZ ;  /* 0x0000000000327805 */ /* 0x000fe2000001ff00 */
[----:B0-----:R-:W-:Y:S01]  /*09b0*/  VIADD R7, R9, UR6 ;  /* 0x0000000609077c36 */ /* 0x001fe20008000000 */
[----:B------:R-:W-:Y:S02]  /*09c0*/  IADD3 R3, R3, -0x80, R0 ;  /* 0xffffff8003037810 */ /* 0x000fe40007ffe000 */
[----:B------:R-:W-:Y:S02]  /*09d0*/  CS2R R84, SRZ ;  /* 0x0000000000547805 */ /* 0x000fe4000001ff00 */
[----:B------:R-:W-:Y:S01]  /*09e0*/  CS2R R86, SRZ ;  /* 0x0000000000567805 */ /* 0x000fe2000001ff00 */
[----:B------:R-:W-:Y:S01]  /*09f0*/  IMAD.WIDE R6, R7, 0x4, R132 ;  /* 0x0000000407067825 */ /* 0x000fe200078e0284 */
[----:B------:R-:W-:Y:S02]  /*0a00*/  UIMAD.WIDE UR24, UR5, 0x4, UR18 ;  /* 0x00000004051878a5 */ /* 0x000fe4000f8e0212 */
[----:B------:R-:W-:Y:S01]  /*0a10*/  UIMAD.WIDE UR22, UR6, 0x4, UR18 ;  /* 0x00000004061678a5 */ /* 0x000fe2000f8e0212 */
[----:B------:R-:W-:Y:S01]  /*0a20*/  IMAD.WIDE R2, R3, 0x4, R130 ;  /* 0x0000000403027825 */ /* 0x000fe200078e0282 */
[----:B------:R-:W3:Y:S01]  /*0a30*/  @P2 LDG.E.EL.128 R64, desc[UR28][R6.64] ;  /* 0x0000001c06402981 */ /* 0x000ee2000c2e1d00 */
[----:B------:R-:W-:-:S02]  /*0a40*/  ULDC.64 UR26, c[0x0][0x2a8] ;  /* 0x0000aa00001a7ab9 */ /* 0x000fc40000000a00 */
[----:B------:R-:W-:Y:S01]  /*0a50*/  VIADD R4, R112, UR6 ;  /* 0x0000000670047c36 */ /* 0x000fe20008000000 */
[----:B------:R0:W3:Y:S01]  /*0a60*/  @P1 LDG.E.EL.128 R12, desc[UR28][R2.64] ;  /* 0x0000001c020c1981 */ /* 0x0000e2000c2e1d00 */
[----:B------:R-:W-:Y:S02]  /*0a70*/  IMAD.U32 R30, RZ, RZ, UR24 ;  /* 0x00000018ff1e7e24 */ /* 0x000fe4000f8e00ff */
[----:B------:R-:W-:Y:S01]  /*0a80*/  IMAD.U32 R31, RZ, RZ, UR25 ;  /* 0x00000019ff1f7e24 */ /* 0x000fe2000f8e00ff */
[----:B------:R-:W-:Y:S01]  /*0a90*/  IADD3 R73, R73, -0x80, R0 ;  /* 0xffffff8049497810 */ /* 0x000fe20007ffe000 */
[----:B------:R-:W-:Y:S01]  /*0aa0*/  IMAD.U32 R28, RZ, RZ, UR22 ;  /* 0x00000016ff1c7e24 */ /* 0x000fe2000f8e00ff */
[----:B------:R-:W-:Y:S01]  /*0ab0*/  UIMAD.WIDE UR20, UR5, 0x4, UR12 ;  /* 0x00000004051478a5 */ /* 0x000fe2000f8e020c */
[----:B------:R-:W-:Y:S01]  /*0ac0*/  IMAD.U32 R29, RZ, RZ, UR23 ;  /* 0x00000017ff1d7e24 */ /* 0x000fe2000f8e00ff */
[----:B------:R1:W3:Y:S01]  /*0ad0*/  @P3 LDG.E.EL.128 R88, desc[UR28][R30.64+-0x600] ;  /* 0xfffa001c1e583981 */ /* 0x0002e2000c2e1d00 */
[----:B------:R-:W-:Y:S01]  /*0ae0*/  VIADD R35, R4, 0xfffffe80 ;  /* 0xfffffe8004237836 */ /* 0x000fe20000000000 */
[----:B------:R-:W-:Y:S01]  /*0af0*/  ULDC.64 UR24, c[0x0][0x260] ;  /* 0x0000980000187ab9 */ /* 0x000fe20000000a00 */
[----:B0-----:R-:W-:Y:S01]  /*0b00*/  VIADD R2, R112, UR5 ;  /* 0x0000000570027c36 */ /* 0x001fe20008000000 */
[----:B------:R0:W3:Y:S01]  /*0b10*/  @P3 LDG.E.EL.128 R24, desc[UR28][R28.64+-0x600] ;  /* 0xfffa001c1c183981 */ /* 0x0000e2000c2e1d00 */
[----:B------:R-:W-:-:S02]  /*0b20*/  VIADD R3, R9, UR5 ;  /* 0x0000000509037c36 */ /* 0x000fc40008000000 */
[C---:B------:R-:W-:Y:S02]  /*0b30*/  VIADD R37, R2.reuse, 0xfffffe80 ;  /* 0xfffffe8002257836 */ /* 0x040fe40000000000 */
[----:B------:R-:W-:Y:S02]  /*0b40*/  VIADD R39, R2, 0xfffffe40 ;  /* 0xfffffe4002277836 */ /* 0x000fe40000000000 */
[----:B------:R-:W-:Y:S01]  /*0b50*/  IMAD.WIDE R2, R3, 0x4, R132 ;  /* 0x0000000403027825 */ /* 0x000fe200078e0284 */
[----:B-1----:R-:W-:Y:S02]  /*0b60*/  CS2R R30, SRZ ;  /* 0x00000000001e7805 */ /* 0x002fe4000001ff00 */
[----:B0-----:R-:W-:Y:S01]  /*0b70*/  CS2R R28, SRZ ;  /* 0x00000000001c7805 */ /* 0x001fe2000001ff00 */
[----:B------:R-:W-:Y:S01]  /*0b80*/  IMAD.WIDE R34, R35, 0x4, R120 ;  /* 0x0000000423227825 */ /* 0x000fe200078e0278 */
[----:B------:R0:W3:Y:S04]  /*0b90*/  @P2 LDG.E.EL.128 R68, desc[UR28][R2.64] ;  /* 0x0000001c02442981 */ /* 0x0000e8000c2e1d00 */
[----:B------:R1:W3:Y:S01]  /*0ba0*/  @P3 LDG.E.EL.128 R28, desc[UR28][R34.64] ;  /* 0x0000001c221c3981 */ /* 0x0002e2000c2e1d00 */
[----:B0-----:R-:W-:Y:S01]  /*0bb0*/  VIADD R3, R4, 0xfffffe40 ;  /* 0xfffffe4004037836 */ /* 0x001fe20000000000 */
[----:B-1----:R-:W-:-:S03]  /*0bc0*/  CS2R R34, SRZ ;  /* 0x0000000000227805 */ /* 0x002fc6000001ff00 */
[----:B--2---:R-:W-:-:S05]  /*0bd0*/  IMAD.WIDE R2, R3, 0x4, R114 ;  /* 0x0000000403027825 */ /* 0x004fca00078e0272 */
[----:B------:R-:W2:Y:S01]  /*0be0*/  @P5 LDG.E.EL.128 R32, desc[UR28][R2.64] ;  /* 0x0000001c02205981 */ /* 0x000ea2000c2e1d00 */
[----:B------:R-:W-:-:S04]  /*0bf0*/  IMAD.WIDE R36, R37, 0x4, R120 ;  /* 0x0000000425247825 */ /* 0x000fc800078e0278 */
[----:B------:R-:W-:Y:S01]  /*0c00*/  IMAD.WIDE R38, R39, 0x4, R114 ;  /* 0x0000000427267825 */ /* 0x000fe200078e0272 */
[----:B------:R0:W2:Y:S03]  /*0c10*/  @P3 LDG.E.EL.128 R92, desc[UR28][R36.64] ;  /* 0x0000001c245c3981 */ /* 0x0000a6000c2e1d00 */
[----:B------:R-:W-:Y:S01]  /*0c20*/  IMAD.U32 R122, RZ, RZ, UR20 ;  /* 0x00000014ff7a7e24 */ /* 0x000fe2000f8e00ff */
[----:B------:R1:W2:Y:S01]  /*0c30*/  @P5 LDG.E.EL.128 R48, desc[UR28][R38.64] ;  /* 0x0000001c26305981 */ /* 0x0002a2000c2e1d00 */
[----:B------:R-:W-:Y:S01]  /*0c40*/  IMAD.U32 R123, RZ, RZ, UR21 ;  /* 0x00000015ff7b7e24 */ /* 0x000fe2000f8e00ff */
[----:B------:R-:W-:Y:S01]  /*0c50*/  UIMAD.WIDE UR20, UR6, 0x4, UR12 ;  /* 0x00000004061478a5 */ /* 0x000fe2000f8e020c */
[----:B0-----:R-:W-:Y:S02]  /*0c60*/  CS2R R36, SRZ ;  /* 0x0000000000247805 */ /* 0x001fe4000001ff00 */
[----:B------:R-:W-:-:S02]  /*0c70*/  SEL R104, R104, RZ, P1 ;  /* 0x000000ff68687207 */ /* 0x000fc40000800000 */
[----:B------:R-:W-:Y:S02]  /*0c80*/  SEL R105, R105, RZ, P1 ;  /* 0x000000ff69697207 */ /* 0x000fe40000800000 */
[----:B------:R-:W-:Y:S01]  /*0c90*/  SEL R106, R106, RZ, P1 ;  /* 0x000000ff6a6a7207 */ /* 0x000fe20000800000 */
[----:B------:R-:W-:Y:S01]  /*0ca0*/  FADD R104, R104, 9.9999997473787516356e-06 ;  /* 0x3727c5ac68687421 */ /* 0x000fe20000000000 */
[----:B-----5:R-:W-:-:S03]  /*0cb0*/  SEL R0, R108, RZ, P2 ;  /* 0x000000ff6c007207 */ /* 0x020fc60001000000 */
[----:B------:R-:W0:Y:S01]  /*0cc0*/  MUFU.SQRT R6, R104 ;  /* 0x0000006800067308 */ /* 0x000e220000002000 */
[----:B------:R-:W-:Y:S01]  /*0cd0*/  FADD R105, R105, 9.9999997473787516356e-06 ;  /* 0x3727c5ac69697421 */ /* 0x000fe20000000000 */
[----:B------:R-:W-:Y:S02]  /*0ce0*/  SEL R2, R109, RZ, P2 ;  /* 0x000000ff6d027207 */ /* 0x000fe40001000000 */
[----:B------:R-:W-:Y:S02]  /*0cf0*/  SEL R107, R107, RZ, P1 ;  /* 0x000000ff6b6b7207 */ /* 0x000fe40000800000 */
[----:B-1----:R-:W-:Y:S01]  /*0d00*/  CS2R R38, SRZ ;  /* 0x0000000000267805 */ /* 0x002fe2000001ff00 */
[----:B------:R-:W-:Y:S01]  /*0d10*/  IMAD.WIDE R128, R129, 0x4, R130 ;  /* 0x0000000481807825 */ /* 0x000fe200078e0282 */
[----:B------:R-:W5:Y:S01]  /*0d20*/  @P3 LDG.E.EL.128 R84, desc[UR28][R122.64+-0x600] ;  /* 0xfffa001c7a543981 */ /* 0x000f62000c2e1d00 */
[----:B------:R-:W1:Y:S01]  /*0d30*/  MUFU.SQRT R7, R105 ;  /* 0x0000006900077308 */ /* 0x000e620000002000 */
[----:B0-----:R-:W-:-:S02]  /*0d40*/  FSETP.GT.AND P6, PT, R6, 8.50705917302346158658e+37, PT ;  /* 0x7e8000000600780b */ /* 0x001fc40003fc4000 */
[----:B------:R-:W-:Y:S01]  /*0d50*/  FSETP.GEU.AND P4, PT, R6, 1.175494350822287508e-38, PT ;  /* 0x008000000600780b */ /* 0x000fe20003f8e000 */
[----:B------:R-:W-:Y:S01]  /*0d60*/  FADD R106, R106, 9.9999997473787516356e-06 ;  /* 0x3727c5ac6a6a7421 */ /* 0x000fe20000000000 */
[----:B------:R-:W-:-:S03]  /*0d70*/  FSEL R3, R11, 1, P6 ;  /* 0x3f8000000b037808 */ /* 0x000fc60003000000 */
[----:B------:R-:W0:Y:S06]  /*0d80*/  MUFU.SQRT R4, R106 ;  /* 0x0000006a00047308 */ /* 0x000e2c0000002000 */
[----:B------:R-:W-:Y:S01]  /*0d90*/  @P6 FMUL R6, R6, 0.25 ;  /* 0x3e80000006066820 */ /* 0x000fe20000400000 */
[----:B-1----:R-:W-:Y:S01]  /*0da0*/  FSETP.GT.AND P6, PT, R7, 8.50705917302346158658e+37, PT ;  /* 0x7e8000000700780b */ /* 0x002fe20003fc4000 */
[----:B------:R-:W-:Y:S02]  /*0db0*/  @!P4 FMUL R3, R3, 16777216 ;  /* 0x4b8000000303c820 */ /* 0x000fe40000400000 */
[----:B------:R-:W-:Y:S01]  /*0dc0*/  @!P4 FMUL R6, R6, 16777216 ;  /* 0x4b8000000606c820 */ /* 0x000fe20000400000 */
[----:B------:R-:W-:Y:S01]  /*0dd0*/  FSETP.GEU.AND P4, PT, R7, 1.175494350822287508e-38, PT ;  /* 0x008000000700780b */ /* 0x000fe20003f8e000 */
[----:B------:R-:W-:Y:S01]  /*0de0*/  FADD R0, R0, 9.9999997473787516356e-06 ;  /* 0x3727c5ac00007421 */ /* 0x000fe20000000000 */
[----:B------:R-:W-:-:S05]  /*0df0*/  FSEL R8, R11, 1, P6 ;  /* 0x3f8000000b087808 */ /* 0x000fca0003000000 */
[----:B------:R-:W1:Y:S02]  /*0e00*/  MUFU.SQRT R0, R0 ;  /* 0x0000000000007308 */ /* 0x000e640000002000 */
[----:B------:R-:W-:Y:S01]  /*0e10*/  @P6 FMUL R7, R7, 0.25 ;  /* 0x3e80000007076820 */ /* 0x000fe20000400000 */
[----:B0-----:R-:W-:-:S03]  /*0e20*/  FSETP.GT.AND P6, PT, R4, 8.50705917302346158658e+37, PT ;  /* 0x7e8000000400780b */ /* 0x001fc60003fc4000 */
[----:B------:R-:W-:Y:S01]  /*0e30*/  @!P4 FMUL R7, R7, 16777216 ;  /* 0x4b8000000707c820 */ /* 0x000fe20000400000 */
[----:B------:R-:W-:Y:S01]  /*0e40*/  @!P4 FMUL R8, R8, 16777216 ;  /* 0x4b8000000808c820 */ /* 0x000fe20000400000 */
[----:B------:R-:W-:Y:S01]  /*0e50*/  FSETP.GEU.AND P4, PT, R4, 1.175494350822287508e-38, PT ;  /* 0x008000000400780b */ /* 0x000fe20003f8e000 */
[----:B------:R-:W-:Y:S01]  /*0e60*/  FADD R2, R2, 9.9999997473787516356e-06 ;  /* 0x3727c5ac02027421 */ /* 0x000fe20000000000 */
[----:B------:R-:W-:-:S05]  /*0e70*/  FSEL R105, R11, 1, P6 ;  /* 0x3f8000000b697808 */ /* 0x000fca0003000000 */
[----:B------:R-:W0:Y:S01]  /*0e80*/  MUFU.SQRT R2, R2 ;  /* 0x0000000200027308 */ /* 0x000e220000002000 */
[----:B------:R-:W-:Y:S01]  /*0e90*/  @P6 FMUL R4, R4, 0.25 ;  /* 0x3e80000004046820 */ /* 0x000fe20000400000 */
[----:B-1----:R-:W-:-:S04]  /*0ea0*/  FSETP.GT.AND P6, PT, R0, 8.50705917302346158658e+37, PT ;  /* 0x7e8000000000780b */ /* 0x002fc80003fc4000 */
[----:B------:R-:W-:Y:S01]  /*0eb0*/  @!P4 FMUL R4, R4, 16777216 ;  /* 0x4b8000000404c820 */ /* 0x000fe20000400000 */
[----:B------:R-:W-:Y:S01]  /*0ec0*/  @!P4 FMUL R105, R105, 16777216 ;  /* 0x4b8000006969c820 */ /* 0x000fe20000400000 */
[C---:B------:R-:W-:Y:S01]  /*0ed0*/  FSETP.GEU.AND P4, PT, R0.reuse, 1.175494350822287508e-38, PT ;  /* 0x008000000000780b */ /* 0x040fe20003f8e000 */
[----:B------:R-:W-:Y:S02]  /*0ee0*/  IMAD.U32 R74, RZ, RZ, UR20 ;  /* 0x00000014ff4a7e24 */ /* 0x000fe4000f8e00ff */
[----:B------:R-:W-:Y:S01]  /*0ef0*/  FADD R107, R107, 9.9999997473787516356e-06 ;  /* 0x3727c5ac6b6b7421 */ /* 0x000fe20000000000 */
[----:B------:R-:W-:Y:S01]  /*0f00*/  IMAD.U32 R75, RZ, RZ, UR21 ;  /* 0x00000015ff4b7e24 */ /* 0x000fe2000f8e00ff */
[----:B------:R-:W-:Y:S02]  /*0f10*/  FSEL R104, R11, 1, P6 ;  /* 0x3f8000000b687808 */ /* 0x000fe40003000000 */
[----:B------:R-:W1:Y:S01]  /*0f20*/  MUFU.SQRT R106, R107 ;  /* 0x0000006b006a7308 */ /* 0x000e620000002000 */
[----:B------:R-:W-:Y:S01]  /*0f30*/  @P6 FMUL R0, R0, 0.25 ;  /* 0x3e80000000006820 */ /* 0x000fe20000400000 */
[----:B------:R1:W2:Y:S01]  /*0f40*/  @P3 LDG.E.EL.128 R36, desc[UR28][R74.64+-0x600] ;  /* 0xfffa001c4a243981 */ /* 0x0002a2000c2e1d00 */
[----:B0-----:R-:W-:Y:S01]  /*0f50*/  FSETP.GT.AND P6, PT, R2, 8.50705917302346158658e+37, PT ;  /* 0x7e8000000200780b */ /* 0x001fe20003fc4000 */
[----:B------:R-:W-:-:S04]  /*0f60*/  IMAD.WIDE R130, R73, 0x4, R130 ;  /* 0x0000000449827825 */ /* 0x000fc800078e0282 */
[----:B------:R-:W-:Y:S01]  /*0f70*/  @!P4 FMUL R0, R0, 16777216 ;  /* 0x4b8000000000c820 */ /* 0x000fe20000400000 */
[----:B------:R-:W-:Y:S01]  /*0f80*/  @!P4 FMUL R104, R104, 16777216 ;  /* 0x4b8000006868c820 */ /* 0x000fe20000400000 */
[----:B-1----:R-:W-:Y:S02]  /*0f90*/  SEL R75, R100, RZ, P1 ;  /* 0x000000ff644b7207 */ /* 0x002fe40000800000 */
[----:B------:R-:W-:Y:S02]  /*0fa0*/  SEL R100, R101, RZ, P1 ;  /* 0x000000ff65647207 */ /* 0x000fe40000800000 */
[----:B------:R-:W-:Y:S02]  /*0fb0*/  SEL R101, R110, RZ, P2 ;  /* 0x000000ff6e657207 */ /* 0x000fe40001000000 */
[----:B------:R-:W-:Y:S02]  /*0fc0*/  FSETP.GEU.AND P4, PT, R2, 1.175494350822287508e-38, PT ;  /* 0x008000000200780b */ /* 0x000fe40003f8e000 */
[----:B------:R-:W-:Y:S01]  /*0fd0*/  SEL R73, R118, RZ, P1 ;  /* 0x000000ff76497207 */ /* 0x000fe20000800000 */
[----:B------:R-:W-:Y:S01]  /*0fe0*/  FADD R101, R101, 9.9999997473787516356e-06 ;  /* 0x3727c5ac65657421 */ /* 0x000fe20000000000 */
[----:B------:R-:W-:Y:S01]  /*0ff0*/  SEL R74, R102, RZ, P1 ;  /* 0x000000ff664a7207 */ /* 0x000fe20000800000 */
[----:B------:R-:W0:Y:S01]  /*1000*/  MUFU.RCP R6, R6 ;  /* 0x0000000600067308 */ /* 0x000e220000001000 */
[----:B------:R-:W-:-:S02]  /*1010*/  SEL R103, R103, RZ, P1 ;  /* 0x000000ff67677207 */ /* 0x000fc40000800000 */
[----:B------:R-:W-:Y:S01]  /*1020*/  SEL R102, R119, RZ, P1 ;  /* 0x000000ff77667207 */ /* 0x000fe20000800000 */
[----:B------:R-:W-:Y:S01]  /*1030*/  FADD R74, R74, -R73 ;  /* 0x800000494a4a7221 */ /* 0x000fe20000000000 */
[----:B------:R-:W-:-:S03]  /*1040*/  FSEL R73, R11, 1, P6 ;  /* 0x3f8000000b497808 */ /* 0x000fc60003000000 */
[----:B------:R-:W1:Y:S01]  /*1050*/  MUFU.RCP R7, R7 ;  /* 0x0000000700077308 */ /* 0x000e620000001000 */
[----:B------:R-:W-:Y:S01]  /*1060*/  @P6 FMUL R2, R2, 0.25 ;  /* 0x3e80000002026820 */ /* 0x000fe20000400000 */
[----:B------:R-:W-:Y:S01]  /*1070*/  FSETP.GT.AND P6, PT, R106, 8.50705917302346158658e+37, PT ;  /* 0x7e8000006a00780b */ /* 0x000fe20003fc4000 */
[----:B------:R-:W-:-:S05]  /*1080*/  FADD R103, R103, -R102 ;  /* 0x8000006667677221 */ /* 0x000fca0000000000 */
[----:B------:R-:W4:Y:S01]  /*1090*/  MUFU.RCP R4, R4 ;  /* 0x0000000400047308 */ /* 0x000f220000001000 */
[----:B------:R-:W-:Y:S01]  /*10a0*/  SEL R102, R111, RZ, P2 ;  /* 0x000000ff6f667207 */ /* 0x000fe20001000000 */
[----:B------:R-:W-:Y:S01]  /*10b0*/  @!P4 FMUL R2, R2, 16777216 ;  /* 0x4b8000000202c820 */ /* 0x000fe20000400000 */
[----:B------:R-:W-:-:S05]  /*10c0*/  @!P4 FMUL R73, R73, 16777216 ;  /* 0x4b8000004949c820 */ /* 0x000fca0000400000 */
[----:B------:R-:W4:Y:S01]  /*10d0*/  MUFU.SQRT R101, R101 ;  /* 0x0000006500657308 */ /* 0x000f220000002000 */
[----:B------:R-:W-:Y:S01]  /*10e0*/  FSETP.GEU.AND P4, PT, R106, 1.175494350822287508e-38, PT ;  /* 0x008000006a00780b */ /* 0x000fe20003f8e000 */
[----:B------:R-:W-:Y:S01]  /*10f0*/  FADD R102, R102, 9.9999997473787516356e-06 ;  /* 0x3727c5ac66667421 */ /* 0x000fe20000000000 */
[----:B0-----:R-:W-:Y:S01]  /*1100*/  FMUL R6, R6, R3 ;  /* 0x0000000306067220 */ /* 0x001fe20000400000 */
[----:B-1----:R-:W-:Y:S01]  /*1110*/  FMUL R3, R7, R8 ;  /* 0x0000000807037220 */ /* 0x002fe20000400000 */
[----:B------:R-:W-:Y:S01]  /*1120*/  @P6 FMUL R106, R106, 0.25 ;  /* 0x3e8000006a6a6820 */ /* 0x000fe20000400000 */
[----:B----4-:R-:W-:Y:S01]  /*1130*/  FMUL R7, R4, R105 ;  /* 0x0000006904077220 */ /* 0x010fe20000400000 */
[----:B------:R-:W-:Y:S01]  /*1140*/  FSEL R105, R11, 1, P6 ;  /* 0x3f8000000b697808 */ /* 0x000fe20003000000 */
[----:B------:R-:W0:Y:S01]  /*1150*/  MUFU.SQRT R102, R102 ;  /* 0x0000006600667308 */ /* 0x000e220000002000 */
[----:B------:R-:W-:Y:S02]  /*1160*/  SEL R8, R96, RZ, P2 ;  /* 0x000000ff60087207 */ /* 0x000fe40001000000 */
[----:B------:R-:W-:-:S03]  /*1170*/  FSETP.GT.AND P6, PT, R101, 8.50705917302346158658e+37, PT ;  /* 0x7e8000006500780b */ /* 0x000fc60003fc4000 */
[----:B------:R-:W-:Y:S01]  /*1180*/  @!P4 FMUL R106, R106, 16777216 ;  /* 0x4b8000006a6ac820 */ /* 0x000fe20000400000 */
[----:B------:R-:W-:Y:S01]  /*1190*/  @!P4 FMUL R105, R105, 16777216 ;  /* 0x4b8000006969c820 */ /* 0x000fe20000400000 */
[----:B------:R-:W-:Y:S01]  /*11a0*/  FSETP.GEU.AND P4, PT, R101, 1.175494350822287508e-38, PT ;  /* 0x008000006500780b */ /* 0x000fe20003f8e000 */
[----:B------:R-:W-:Y:S01]  /*11b0*/  FADD R8, R8, 9.9999997473787516356e-06 ;  /* 0x3727c5ac08087421 */ /* 0x000fe20000000000 */
[----:B------:R-:W-:-:S05]  /*11c0*/  SEL R117, R117, RZ, P1 ;  /* 0x000000ff75757207 */ /* 0x000fca0000800000 */
[----:B------:R-:W-:Y:S01]  /*11d0*/  FADD R100, R100, -R117 ;  /* 0x8000007564647221 */ /* 0x000fe20000000000 */
[----:B------:R-:W-:Y:S01]  /*11e0*/  FSEL R117, R11, 1, P6 ;  /* 0x3f8000000b757808 */ /* 0x000fe20003000000 */
[----:B------:R-:W1:Y:S01]  /*11f0*/  MUFU.SQRT R8, R8 ;  /* 0x0000000800087308 */ /* 0x000e620000002000 */
[----:B------:R-:W-:Y:S01]  /*1200*/  @P6 FMUL R101, R101, 0.25 ;  /* 0x3e80000065656820 */ /* 0x000fe20000400000 */
[C---:B0-----:R-:W-:Y:S02]  /*1210*/  FSETP.GT.AND P6, PT, R102.reuse, 8.50705917302346158658e+37, PT ;  /* 0x7e8000006600780b */ /* 0x041fe40003fc4000 */
[----:B------:R-:W-:Y:S01]  /*1220*/  SEL R96, R97, RZ, P2 ;  /* 0x000000ff61607207 */ /* 0x000fe20001000000 */
[----:B------:R-:W-:Y:S01]  /*1230*/  @!P4 FMUL R101, R101, 16777216 ;  /* 0x4b8000006565c820 */ /* 0x000fe20000400000 */
[----:B------:R-:W-:Y:S01]  /*1240*/  @!P4 FMUL R117, R117, 16777216 ;  /* 0x4b8000007575c820 */ /* 0x000fe20000400000 */
[----:B------:R-:W-:Y:S02]  /*1250*/  FSETP.GEU.AND P4, PT, R102, 1.175494350822287508e-38, PT ;  /* 0x008000006600780b */ /* 0x000fe40003f8e000 */
[----:B------:R-:W-:Y:S01]  /*1260*/  FADD R96, R96, 9.9999997473787516356e-06 ;  /* 0x3727c5ac60607421 */ /* 0x000fe20000000000 */
[----:B------:R-:W-:-:S02]  /*1270*/  FSEL R109, R11, 1, P6 ;  /* 0x3f8000000b6d7808 */ /* 0x000fc40003000000 */
[----:B------:R-:W-:-:S03]  /*1280*/  SEL R116, R116, RZ, P1 ;  /* 0x000000ff74747207 */ /* 0x000fc60000800000 */
[----:B------:R-:W0:Y:S01]  /*1290*/  MUFU.SQRT R96, R96 ;  /* 0x0000006000607308 */ /* 0x000e220000002000 */
[----:B------:R-:W-:Y:S01]  /*12a0*/  @P6 FMUL R102, R102, 0.25 ;  /* 0x3e80000066666820 */ /* 0x000fe20000400000 */
[----:B-1----:R-:W-:Y:S02]  /*12b0*/  FSETP.GT.AND P6, PT, R8, 8.50705917302346158658e+37, PT ;  /* 0x7e8000000800780b */ /* 0x002fe40003fc4000 */
[----:B------:R-:W-:Y:S01]  /*12c0*/  SEL R98, R98, RZ, P2 ;  /* 0x000000ff62627207 */ /* 0x000fe20001000000 */
[----:B------:R-:W-:Y:S01]  /*12d0*/  @!P4 FMUL R102, R102, 16777216 ;  /* 0x4b8000006666c820 */ /* 0x000fe20000400000 */
[----:B------:R-:W-:Y:S01]  /*12e0*/  @!P4 FMUL R109, R109, 16777216 ;  /* 0x4b8000006d6dc820 */ /* 0x000fe20000400000 */
[----:B------:R-:W-:Y:S01]  /*12f0*/  FSETP.GEU.AND P4, PT, R8, 1.175494350822287508e-38, PT ;  /* 0x008000000800780b */ /* 0x000fe20003f8e000 */
[----:B------:R1:W-:Y:S01]  /*1300*/  MUFU.RCP R108, R106 ;  /* 0x0000006a006c7308 */ /* 0x0003e20000001000 */
[----:B------:R-:W-:-:S04]  /*1310*/  FADD R75, R75, -R116 ;  /* 0x800000744b4b7221 */ /* 0x000fc80000000000 */
[----:B------:R-:W-:Y:S01]  /*1320*/  FMUL R4, R6, R75 ;  /* 0x0000004b06047220 */ /* 0x000fe20000400000 */
[----:B-1----:R-:W-:Y:S01]  /*1330*/  SEL R106, R99, RZ, P2 ;  /* 0x000000ff636a7207 */ /* 0x002fe20001000000 */
[----:B------:R-:W-:Y:S01]  /*1340*/  FADD R99, R98, 9.9999997473787516356e-06 ;  /* 0x3727c5ac62637421 */ /* 0x000fe20000000000 */
[----:B------:R-:W-:Y:S01]  /*1350*/  FMUL R6, R3, R100 ;  /* 0x0000006403067220 */ /* 0x000fe20000400000 */
[C---:B------:R-:W-:Y:S01]  /*1360*/  FSEL R100, R11.reuse, 1, P6 ;  /* 0x3f8000000b647808 */ /* 0x040fe20003000000 */
[----:B------:R-:W-:Y:S01]  /*1370*/  @P6 FMUL R8, R8, 0.25 ;  /* 0x3e80000008086820 */ /* 0x000fe20000400000 */
[----:B0-----:R-:W-:Y:S02]  /*1380*/  FSETP.GT.AND P6, PT, R96, 8.50705917302346158658e+37, PT ;  /* 0x7e8000006000780b */ /* 0x001fe40003fc4000 */
[----:B------:R-:W0:Y:S01]  /*1390*/  MUFU.SQRT R99, R99 ;  /* 0x0000006300637308 */ /* 0x000e220000002000 */
[----:B------:R-:W-:Y:S01]  /*13a0*/  @!P4 FMUL R8, R8, 16777216 ;  /* 0x4b8000000808c820 */ /* 0x000fe20000400000 */
[----:B------:R-:W-:Y:S01]  /*13b0*/  @!P4 FMUL R100, R100, 16777216 ;  /* 0x4b8000006464c820 */ /* 0x000fe20000400000 */
[----:B------:R-:W-:Y:S01]  /*13c0*/  FSETP.GEU.AND P4, PT, R96, 1.175494350822287508e-38, PT ;  /* 0x008000006000780b */ /* 0x000fe20003f8e000 */
[----:B------:R-:W-:Y:S01]  /*13d0*/  FADD R106, R106, 9.9999997473787516356e-06 ;  /* 0x3727c5ac6a6a7421 */ /* 0x000fe20000000000 */
[----:B------:R-:W-:-:S05]  /*13e0*/  FSEL R97, R11, 1, P6 ;  /* 0x3f8000000b617808 */ /* 0x000fca0003000000 */
[----:B------:R-:W1:Y:S01]  /*13f0*/  MUFU.SQRT R106, R106 ;  /* 0x0000006a006a7308 */ /* 0x000e620000002000 */
[----:B------:R-:W-:Y:S01]  /*1400*/  @P6 FMUL R96, R96, 0.25 ;  /* 0x3e80000060606820 */ /* 0x000fe20000400000 */
[----:B0-----:R-:W-:-:S04]  /*1410*/  FSETP.GT.AND P6, PT, R99, 8.50705917302346158658e+37, PT ;  /* 0x7e8000006300780b */ /* 0x001fc80003fc4000 */
[----:B------:R-:W-:Y:S01]  /*1420*/  @!P4 FMUL R96, R96, 16777216 ;  /* 0x4b8000006060c820 */ /* 0x000fe20000400000 */
[----:B------:R-:W-:Y:S01]  /*1430*/  @!P4 FMUL R97, R97, 16777216 ;  /* 0x4b8000006161c820 */ /* 0x000fe20000400000 */
[----:B---3--:R-:W-:Y:S02]  /*1440*/  SEL R3, R80, RZ, P2 ;  /* 0x000000ff50037207 */ /* 0x008fe40001000000 */
[----:B------:R-:W-:Y:S01]  /*1450*/  FSETP.GEU.AND P4, PT, R99, 1.175494350822287508e-38, PT ;  /* 0x008000006300780b */ /* 0x000fe20003f8e000 */
[----:B------:R-:W0:Y:S02]  /*1460*/  MUFU.RCP R75, R0 ;  /* 0x00000000004b7308 */ /* 0x000e240000001000 */
[----:B------:R-:W-:Y:S01]  /*1470*/  FADD R3, R3, 9.9999997473787516356e-06 ;  /* 0x3727c5ac03037421 */ /* 0x000fe20000000000 */
[----:B------:R-:W-:Y:S01]  /*1480*/  FMUL R7, R7, R74 ;  /* 0x0000004a07077220 */ /* 0x000fe20000400000 */
[----:B------:R-:W-:Y:S01]  /*1490*/  FSEL R80, R11, 1, P6 ;  /* 0x3f8000000b507808 */ /* 0x000fe20003000000 */
[----:B------:R-:W-:-:S03]  /*14a0*/  @P6 FMUL R99, R99, 0.25 ;  /* 0x3e80000063636820 */ /* 0x000fc60000400000 */
[----:B------:R3:W4:Y:S01]  /*14b0*/  MUFU.SQRT R74, R3 ;  /* 0x00000003004a7308 */ /* 0x0007220000002000 */
[----:B-1----:R-:W-:Y:S02]  /*14c0*/  FSETP.GT.AND P6, PT, R106, 8.50705917302346158658e+37, PT ;  /* 0x7e8000006a00780b */ /* 0x002fe40003fc4000 */
[----:B------:R-:W-:Y:S01]  /*14d0*/  SEL R81, R81, RZ, P2 ;  /* 0x000000ff51517207 */ /* 0x000fe20001000000 */
[----:B------:R-:W-:Y:S01]  /*14e0*/  @!P4 FMUL R99, R99, 16777216 ;  /* 0x4b8000006363c820 */ /* 0x000fe20000400000 */
[----:B------:R-:W-:-:S03]  /*14f0*/  @!P4 FMUL R80, R80, 16777216 ;  /* 0x4b8000005050c820 */ /* 0x000fc60000400000 */
[----:B------:R-:W1:Y:S01]  /*1500*/  MUFU.RCP R2, R2 ;  /* 0x0000000200027308 */ /* 0x000e620000001000 */
[C---:B------:R-:W-:Y:S01]  /*1510*/  FSETP.GEU.AND P4, PT, R106.reuse, 1.175494350822287508e-38, PT ;  /* 0x008000006a00780b */ /* 0x040fe20003f8e000 */
[----:B---3--:R-:W-:Y:S01]  /*1520*/  FADD R3, R81, 9.9999997473787516356e-06 ;  /* 0x3727c5ac51037421 */ /* 0x008fe20000000000 */
[----:B0-----:R-:W-:Y:S01]  /*1530*/  FMUL R104, R75, R104 ;  /* 0x000000684b687220 */ /* 0x001fe20000400000 */
[----:B------:R-:W-:Y:S02]  /*1540*/  FSEL R75, R11, 1, P6 ;  /* 0x3f8000000b4b7808 */ /* 0x000fe40003000000 */
[----:B------:R-:W-:Y:S01]  /*1550*/  @P6 FMUL R106, R106, 0.25 ;  /* 0x3e8000006a6a6820 */ /* 0x000fe20000400000 */
[----:B----4-:R-:W-:Y:S01]  /*1560*/  FSETP.GT.AND P6, PT, R74, 8.50705917302346158658e+37, PT ;  /* 0x7e8000004a00780b */ /* 0x010fe20003fc4000 */
[----:B------:R-:W0:Y:S01]  /*1570*/  MUFU.SQRT R3, R3 ;  /* 0x0000000300037308 */ /* 0x000e220000002000 */
[----:B------:R-:W-:Y:S01]  /*1580*/  FMUL R108, R108, R105 ;  /* 0x000000696c6c7220 */ /* 0x000fe20000400000 */
[----:B-1----:R-:W-:Y:S01]  /*1590*/  FMUL R119, R2, R73 ;  /* 0x0000004902777220 */ /* 0x002fe20000400000 */
[----:B------:R-:W-:-:S03]  /*15a0*/  SEL R2, R82, RZ, P2 ;  /* 0x000000ff52027207 */ /* 0x000fc60001000000 */
[----:B------:R-:W-:Y:S01]  /*15b0*/  @!P4 FMUL R106, R106, 16777216 ;  /* 0x4b8000006a6ac820 */ /* 0x000fe20000400000 */
[----:B------:R-:W-:Y:S01]  /*15c0*/  @!P4 FMUL R75, R75, 16777216 ;  /* 0x4b8000004b4bc820 */ /* 0x000fe20000400000 */
[----:B------:R-:W-:Y:S01]  /*15d0*/  FSETP.GEU.AND P4, PT, R74, 1.175494350822287508e-38, PT ;  /* 0x008000004a00780b */ /* 0x000fe20003f8e000 */
[----:B------:R-:W1:Y:S01]  /*15e0*/  MUFU.RCP R0, R101 ;  /* 0x0000006500007308 */ /* 0x000e620000001000 */
[----:B------:R-:W-:Y:S01]  /*15f0*/  FADD R2, R2, 9.9999997473787516356e-06 ;  /* 0x3727c5ac02027421 */ /* 0x000fe20000000000 */
[----:B------:R-:W-:Y:S01]  /*1600*/  FMUL R98, R108, R103 ;  /* 0x000000676c627220 */ /* 0x000fe20000400000 */
[----:B------:R-:W-:Y:S01]  /*1610*/  FSEL R103, R11, 1, P6 ;  /* 0x3f8000000b677808 */ /* 0x000fe20003000000 */
[----:B------:R-:W-:Y:S01]  /*1620*/  @P6 FMUL R74, R74, 0.25 ;  /* 0x3e8000004a4a6820 */ /* 0x000fe20000400000 */
[----:B0-----:R-:W-:-:S03]  /*1630*/  FSETP.GT.AND P6, PT, R3, 8.50705917302346158658e+37, PT ;  /* 0x7e8000000300780b */ /* 0x001fc60003fc4000 */
[----:B------:R-:W0:Y:S01]  /*1640*/  MUFU.SQRT R2, R2 ;  /* 0x0000000200027308 */ /* 0x000e220000002000 */
[----:B------:R-:W-:-:S03]  /*1650*/  SEL R83, R83, RZ, P2 ;  /* 0x000000ff53537207 */ /* 0x000fc60001000000 */
[----:B------:R-:W-:Y:S01]  /*1660*/  @!P4 FMUL R74, R74, 16777216 ;  /* 0x4b8000004a4ac820 */ /* 0x000fe20000400000 */
[----:B------:R-:W-:Y:S01]  /*1670*/  @!P4 FMUL R103, R103, 16777216 ;  /* 0x4b8000006767c820 */ /* 0x000fe20000400000 */
[----:B------:R-:W-:Y:S01]  /*1680*/  FSETP.GEU.AND P4, PT, R3, 1.175494350822287508e-38, PT ;  /* 0x008000000300780b */ /* 0x000fe20003f8e000 */
[----:B-1----:R-:W-:Y:S01]  /*1690*/  FMUL R117, R0, R117 ;  /* 0x0000007500757220 */ /* 0x002fe20000400000 */
[----:B------:R-:W-:Y:S01]  /*16a0*/  FADD R0, R83, 9.9999997473787516356e-06 ;  /* 0x3727c5ac53007421 */ /* 0x000fe20000000000 */
[----:B------:R-:W-:Y:S01]  /*16b0*/  FSEL R73, R11, 1, P6 ;  /* 0x3f8000000b497808 */ /* 0x000fe20003000000 */
[----:B------:R-:W-:-:S04]  /*16c0*/  @P6 FMUL R3, R3, 0.25 ;  /* 0x3e80000003036820 */ /* 0x000fc80000400000 */
[----:B------:R-:W1:Y:S01]  /*16d0*/  MUFU.SQRT R0, R0 ;  /* 0x0000000000007308 */ /* 0x000e620000002000 */
[----:B0-----:R-:W-:Y:S02]  /*16e0*/  FSETP.GT.AND P6, PT, R2, 8.50705917302346158658e+37, PT ;  /* 0x7e8000000200780b */ /* 0x001fe40003fc4000 */
[----:B------:R-:W-:Y:S02]  /*16f0*/  SEL R76, R76, RZ, P2 ;  /* 0x000000ff4c4c7207 */ /* 0x000fe40001000000 */
[----:B------:R-:W-:Y:S01]  /*1700*/  @!P4 FMUL R3, R3, 16777216 ;  /* 0x4b8000000303c820 */ /* 0x000fe20000400000 */
[----:B------:R-:W-:Y:S01]  /*1710*/  @!P4 FMUL R73, R73, 16777216 ;  /* 0x4b8000004949c820 */ /* 0x000fe20000400000 */
[----:B------:R-:W-:Y:S01]  /*1720*/  FSETP.GEU.AND P4, PT, R2, 1.175494350822287508e-38, PT ;  /* 0x008000000200780b */ /* 0x000fe20003f8e000 */
[----:B------:R-:W-:Y:S01]  /*1730*/  FADD R81, R76, 9.9999997473787516356e-06 ;  /* 0x3727c5ac4c517421 */ /* 0x000fe20000000000 */
[----:B------:R-:W0:Y:S01]  /*1740*/  MUFU.RCP R83, R8 ;  /* 0x0000000800537308 */ /* 0x000e220000001000 */
[----:B------:R-:W-:-:S02]  /*1750*/  SEL R76, R77, RZ, P2 ;  /* 0x000000ff4d4c7207 */ /* 0x000fc40001000000 */
[----:B------:R-:W-:Y:S02]  /*1760*/  FSEL R101, R11, 1, P6 ;  /* 0x3f8000000b657808 */ /* 0x000fe40003000000 */
[----:B------:R-:W-:Y:S01]  /*1770*/  @P6 FMUL R2, R2, 0.25 ;  /* 0x3e80000002026820 */ /* 0x000fe20000400000 */
[----:B-1----:R-:W-:Y:S02]  /*1780*/  FSETP.GT.AND P6, PT, R0, 8.50705917302346158658e+37, PT ;  /* 0x7e8000000000780b */ /* 0x002fe40003fc4000 */
[----:B------:R-:W1:Y:S03]  /*1790*/  MUFU.SQRT R77, R81 ;  /* 0x00000051004d7308 */ /* 0x000e660000002000 */
[----:B------:R-:W-:Y:S01]  /*17a0*/  @!P4 FMUL R2, R2, 16777216 ;  /* 0x4b8000000202c820 */ /* 0x000fe20000400000 */
[----:B------:R-:W-:Y:S01]  /*17b0*/  @!P4 FMUL R101, R101, 16777216 ;  /* 0x4b8000006565c820 */ /* 0x000fe20000400000 */
[----:B------:R-:W-:Y:S01]  /*17c0*/  FSETP.GEU.AND P4, PT, R0, 1.175494350822287508e-38, PT ;  /* 0x008000000000780b */ /* 0x000fe20003f8e000 */
[----:B------:R-:W-:Y:S01]  /*17d0*/  FADD R76, R76, 9.9999997473787516356e-06 ;  /* 0x3727c5ac4c4c7421 */ /* 0x000fe20000000000 */
[----:B0-----:R-:W-:Y:S01]  /*17e0*/  FMUL R82, R83, R100 ;  /* 0x0000006453527220 */ /* 0x001fe20000400000 */
[----:B------:R-:W0:Y:S01]  /*17f0*/  MUFU.RCP R96, R96 ;  /* 0x0000006000607308 */ /* 0x000e220000001000 */
[----:B------:R-:W-:-:S02]  /*1800*/  FSEL R100, R11, 1, P6 ;  /* 0x3f8000000b647808 */ /* 0x000fc40003000000 */
[----:B------:R-:W-:Y:S01]  /*1810*/  @P6 FMUL R0, R0, 0.25 ;  /* 0x3e80000000006820 */ /* 0x000fe20000400000 */
[----:B-1----:R-:W-:-:S04]  /*1820*/  FSETP.GT.AND P6, PT, R77, 8.50705917302346158658e+37, PT ;  /* 0x7e8000004d00780b */ /* 0x002fc80003fc4000 */
[----:B------:R-:W1:Y:S01]  /*1830*/  MUFU.SQRT R76, R76 ;  /* 0x0000004c004c7308 */ /* 0x000e620000002000 */
[----:B------:R-:W-:Y:S01]  /*1840*/  SEL R78, R78, RZ, P2 ;  /* 0x000000ff4e4e7207 */ /* 0x000fe20001000000 */
[----:B------:R-:W-:Y:S01]  /*1850*/  @!P4 FMUL R0, R0, 16777216 ;  /* 0x4b8000000000c820 */ /* 0x000fe20000400000 */
[----:B------:R-:W-:Y:S01]  /*1860*/  @!P4 FMUL R100, R100, 16777216 ;  /* 0x4b8000006464c820 */ /* 0x000fe20000400000 */
[----:B------:R-:W-:Y:S02]  /*1870*/  FSETP.GEU.AND P4, PT, R77, 1.175494350822287508e-38, PT ;  /* 0x008000004d00780b */ /* 0x000fe40003f8e000 */
[----:B------:R-:W-:Y:S01]  /*1880*/  FADD R78, R78, 9.9999997473787516356e-06 ;  /* 0x3727c5ac4e4e7421 */ /* 0x000fe20000000000 */
[----:B0-----:R-:W-:Y:S01]  /*1890*/  FMUL R81, R96, R97 ;  /* 0x0000006160517220 */ /* 0x001fe20000400000 */
[----:B------:R-:W-:Y:S02]  /*18a0*/  FSEL R97, R11, 1, P6 ;  /* 0x3f8000000b617808 */ /* 0x000fe40003000000 */
[----:B------:R-:W0:Y:S01]  /*18b0*/  MUFU.SQRT R8, R78 ;  /* 0x0000004e00087308 */ /* 0x000e220000002000 */
[----:B------:R-:W-:Y:S01]  /*18c0*/  @P6 FMUL R77, R77, 0.25 ;  /* 0x3e8000004d4d6820 */ /* 0x000fe20000400000 */
[----:B------:R-:W-:-:S02]  /*18d0*/  SEL R79, R79, RZ, P2 ;  /* 0x000000ff4f4f7207 */ /* 0x000fc40001000000 */
[----:B-1----:R-:W-:-:S03]  /*18e0*/  FSETP.GT.AND P6, PT, R76, 8.50705917302346158658e+37, PT ;  /* 0x7e8000004c00780b */ /* 0x002fc60003fc4000 */
[----:B------:R-:W-:Y:S01]  /*18f0*/  @!P4 FMUL R77, R77, 16777216 ;  /* 0x4b8000004d4dc820 */ /* 0x000fe20000400000 */
[----:B------:R-:W-:Y:S01]  /*1900*/  @!P4 FMUL R97, R97, 16777216 ;  /* 0x4b8000006161c820 */ /* 0x000fe20000400000 */
[----:B------:R-:W-:Y:S01]  /*1910*/  FSETP.GEU.AND P4, PT, R76, 1.175494350822287508e-38, PT ;  /* 0x008000004c00780b */ /* 0x000fe20003f8e000 */
[----:B------:R-:W-:Y:S01]  /*1920*/  FADD R83, R79, 9.9999997473787516356e-06 ;  /* 0x3727c5ac4f537421 */ /* 0x000fe20000000000 */
[----:B------:R-:W-:Y:S02]  /*1930*/  FSEL R96, R11, 1, P6 ;  /* 0x3f8000000b607808 */ /* 0x000fe40003000000 */
[----:B------:R-:W-:-:S03]  /*1940*/  SEL R56, R56, RZ, P1 ;  /* 0x000000ff38387207 */ /* 0x000fc60000800000 */
[----:B------:R-:W1:Y:S01]  /*1950*/  MUFU.SQRT R83, R83 ;  /* 0x0000005300537308 */ /* 0x000e620000002000 */
[----:B------:R-:W-:Y:S01]  /*1960*/  @P6 FMUL R76, R76, 0.25 ;  /* 0x3e8000004c4c6820 */ /* 0x000fe20000400000 */
[----:B0-----:R-:W-:-:S04]  /*1970*/  FSETP.GT.AND P6, PT, R8, 8.50705917302346158658e+37, PT ;  /* 0x7e8000000800780b */ /* 0x001fc80003fc4000 */
[----:B------:R-:W-:Y:S01]  /*1980*/  @!P4 FMUL R76, R76, 16777216 ;  /* 0x4b8000004c4cc820 */ /* 0x000fe20000400000 */
[----:B------:R-:W-:Y:S01]  /*1990*/  @!P4 FMUL R96, R96, 16777216 ;  /* 0x4b8000006060c820 */ /* 0x000fe20000400000 */
[----:B------:R-:W-:Y:S01]  /*19a0*/  FSETP.GEU.AND P4, PT, R8, 1.175494350822287508e-38, PT ;  /* 0x008000000800780b */ /* 0x000fe20003f8e000 */
[----:B------:R-:W-:Y:S01]  /*19b0*/  FADD R79, R56, 9.9999997473787516356e-06 ;  /* 0x3727c5ac384f7421 */ /* 0x000fe20000000000 */
[----:B------:R-:W0:Y:S01]  /*19c0*/  MUFU.RCP R102, R102 ;  /* 0x0000006600667308 */ /* 0x000e220000001000 */
[----:B------:R-:W-:Y:S02]  /*19d0*/  FSEL R105, R11, 1, P6 ;  /* 0x3f8000000b697808 */ /* 0x000fe40003000000 */
[----:B------:R-:W-:Y:S02]  /*19e0*/  SEL R57, R57, RZ, P1 ;  /* 0x000000ff39397207 */ /* 0x000fe40000800000 */
[----:B------:R-:W-:Y:S01]  /*19f0*/  @P6 FMUL R8, R8, 0.25 ;  /* 0x3e80000008086820 */ /* 0x000fe20000400000 */
[----:B-1----:R-:W-:-:S02]  /*1a00*/  FSETP.GT.AND P6, PT, R83, 8.50705917302346158658e+37, PT ;  /* 0x7e8000005300780b */ /* 0x002fc40003fc4000 */
[----:B------:R-:W1:Y:S03]  /*1a10*/  MUFU.SQRT R79, R79 ;  /* 0x0000004f004f7308 */ /* 0x000e660000002000 */
[----:B------:R-:W-:Y:S01]  /*1a20*/  @!P4 FMUL R8, R8, 16777216 ;  /* 0x4b8000000808c820 */ /* 0x000fe20000400000 */
[----:B------:R-:W-:Y:S01]  /*1a30*/  @!P4 FMUL R105, R105, 16777216 ;  /* 0x4b8000006969c820 */ /* 0x000fe20000400000 */
[----:B------:R-:W-:Y:S01]  /*1a40*/  FSETP.GEU.AND P4, PT, R83, 1.175494350822287508e-38, PT ;  /* 0x008000005300780b */ /* 0x000fe20003f8e000 */
[----:B------:R-:W-:Y:S01]  /*1a50*/  FADD R78, R57, 9.9999997473787516356e-06 ;  /* 0x3727c5ac394e7421 */ /* 0x000fe20000000000 */
[----:B0-----:R-:W-:Y:S01]  /*1a60*/  FMUL R109, R102, R109 ;  /* 0x0000006d666d7220 */ /* 0x001fe20000400000 */
[----:B------:R-:W0:Y:S01]  /*1a70*/  MUFU.RCP R106, R106 ;  /* 0x0000006a006a7308 */ /* 0x000e220000001000 */
[----:B------:R-:W-:Y:S02]  /*1a80*/  FSEL R102, R11, 1, P6 ;  /* 0x3f8000000b667808 */ /* 0x000fe40003000000 */
[----:B------:R-:W-:Y:S01]  /*1a90*/  @P6 FMUL R83, R83, 0.25 ;  /* 0x3e80000053536820 */ /* 0x000fe20000400000 */
[----:B------:R-:W-:-:S02]  /*1aa0*/  SEL R58, R58, RZ, P1 ;  /* 0x000000ff3a3a7207 */ /* 0x000fc40000800000 */
[----:B-1----:R-:W-:Y:S02]  /*1ab0*/  FSETP.GT.AND P6, PT, R79, 8.50705917302346158658e+37, PT ;  /* 0x7e8000004f00780b */ /* 0x002fe40003fc4000 */
[----:B------:R-:W1:Y:S02]  /*1ac0*/  MUFU.SQRT R78, R78 ;  /* 0x0000004e004e7308 */ /* 0x000e640000002000 */
[----:B------:R-:W-:Y:S01]  /*1ad0*/  @!P4 FMUL R83, R83, 16777216 ;  /* 0x4b8000005353c820 */ /* 0x000fe20000400000 */
[----:B------:R-:W-:Y:S01]  /*1ae0*/  @!P4 FMUL R102, R102, 16777216 ;  /* 0x4b8000006666c820 */ /* 0x000fe20000400000 */
[----:B------:R-:W-:Y:S01]  /*1af0*/  FSETP.GEU.AND P4, PT, R79, 1.175494350822287508e-38, PT ;  /* 0x008000004f00780b */ /* 0x000fe20003f8e000 */
[----:B------:R-:W-:Y:S01]  /*1b00*/  FADD R108, R58, 9.9999997473787516356e-06 ;  /* 0x3727c5ac3a6c7421 */ /* 0x000fe20000000000 */
[----:B0-----:R-:W-:Y:S01]  /*1b10*/  FMUL R75, R106, R75 ;  /* 0x0000004b6a4b7220 */ /* 0x001fe20000400000 */
[----:B------:R-:W-:-:S04]  /*1b20*/  FSEL R106, R11, 1, P6 ;  /* 0x3f8000000b6a7808 */ /* 0x000fc80003000000 */
[----:B------:R-:W0:Y:S01]  /*1b30*/  MUFU.SQRT R108, R108 ;  /* 0x0000006c006c7308 */ /* 0x000e220000002000 */
[----:B------:R-:W-:Y:S01]  /*1b40*/  @P6 FMUL R79, R79, 0.25 ;  /* 0x3e8000004f4f6820 */ /* 0x000fe20000400000 */
[----:B-1----:R-:W-:-:S04]  /*1b50*/  FSETP.GT.AND P6, PT, R78, 8.50705917302346158658e+37, PT ;  /* 0x7e8000004e00780b */ /* 0x002fc80003fc4000 */
[----:B------:R-:W-:Y:S01]  /*1b60*/  @!P4 FMUL R79, R79, 16777216 ;  /* 0x4b8000004f4fc820 */ /* 0x000fe20000400000 */
[----:B------:R-:W-:Y:S01]  /*1b70*/  @!P4 FMUL R106, R106, 16777216 ;  /* 0x4b8000006a6ac820 */ /* 0x000fe20000400000 */
[----:B------:R-:W-:Y:S02]  /*1b80*/  FSETP.GEU.AND P4, PT, R78, 1.175494350822287508e-38, PT ;  /* 0x008000004e00780b */ /* 0x000fe40003f8e000 */
[----:B------:R-:W-:Y:S02]  /*1b90*/  SEL R59, R59, RZ, P1 ;  /* 0x000000ff3b3b7207 */ /* 0x000fe40000800000 */
[----:B------:R-:W-:Y:S02]  /*1ba0*/  SEL R56, R52, RZ, P1 ;  /* 0x000000ff34387207 */ /* 0x000fe40000800000 */
[----:B------:R-:W-:Y:S02]  /*1bb0*/  FSEL R124, R11, 1, P6 ;  /* 0x3f8000000b7c7808 */ /* 0x000fe40003000000 */
[----:B------:R-:W-:Y:S01]  /*1bc0*/  SEL R44, R44, RZ, P1 ;  /* 0x000000ff2c2c7207 */ /* 0x000fe20000800000 */
[----:B------:R-:W-:Y:S01]  /*1bd0*/  @P6 FMUL R78, R78, 0.25 ;  /* 0x3e8000004e4e6820 */ /* 0x000fe20000400000 */
[----:B0-----:R-:W-:Y:S01]  /*1be0*/  FSETP.GT.AND P6, PT, R108, 8.50705917302346158658e+37, PT ;  /* 0x7e8000006c00780b */ /* 0x001fe20003fc4000 */
[----:B------:R-:W-:Y:S01]  /*1bf0*/  FADD R52, R59, 9.9999997473787516356e-06 ;  /* 0x3727c5ac3b347421 */ /* 0x000fe20000000000 */
[----:B------:R-:W-:Y:S01]  /*1c00*/  FADD R59, R56, 9.9999997473787516356e-06 ;  /* 0x3727c5ac383b7421 */ /* 0x000fe20000000000 */
[----:B------:R-:W-:Y:S01]  /*1c10*/  @!P4 FMUL R78, R78, 16777216 ;  /* 0x4b8000004e4ec820 */ /* 0x000fe20000400000 */
[----:B------:R-:W-:Y:S01]  /*1c20*/  @!P4 FMUL R124, R124, 16777216 ;  /* 0x4b8000007c7cc820 */ /* 0x000fe20000400000 */
[----:B------:R-:W-:Y:S01]  /*1c30*/  FADD R56, R44, 9.9999997473787516356e-06 ;  /* 0x3727c5ac2c387421 */ /* 0x000fe20000000000 */
[----:B------:R-:W-:Y:S01]  /*1c40*/  FSETP.GEU.AND P4, PT, R108, 1.175494350822287508e-38, PT ;  /* 0x008000006c00780b */ /* 0x000fe20003f8e000 */
[----:B------:R-:W0:Y:S01]  /*1c50*/  MUFU.RCP R44, R3 ;  /* 0x00000003002c7308 */ /* 0x000e220000001000 */
[----:B------:R-:W-:-:S02]  /*1c60*/  SEL R54, R54, RZ, P1 ;  /* 0x000000ff36367207 */ /* 0x000fc40000800000 */
[----:B------:R-:W-:Y:S02]  /*1c70*/  SEL R53, R53, RZ, P1 ;  /* 0x000000ff35357207 */ /* 0x000fe40000800000 */
[----:B------:R-:W-:Y:S01]  /*1c80*/  SEL R55, R55, RZ, P1 ;  /* 0x000000ff37377207 */ /* 0x000fe20000800000 */
[----:B------:R-:W-:Y:S01]  /*1c90*/  @P6 FMUL R108, R108, 0.25 ;  /* 0x3e8000006c6c6820 */ /* 0x000fe20000400000 */
[----:B------:R-:W-:Y:S02]  /*1ca0*/  SEL R45, R45, RZ, P1 ;  /* 0x000000ff2d2d7207 */ /* 0x000fe40000800000 */
[----:B------:R-:W-:Y:S01]  /*1cb0*/  SEL R47, R47, RZ, P1 ;  /* 0x000000ff2f2f7207 */ /* 0x000fe20000800000 */
[----:B------:R-:W-:Y:S02]  /*1cc0*/  FADD R57, R54, 9.9999997473787516356e-06 ;  /* 0x3727c5ac36397421 */ /* 0x000fe40000000000 */
[----:B------:R-:W-:Y:S01]  /*1cd0*/  @!P4 FMUL R108, R108, 16777216 ;  /* 0x4b8000006c6cc820 */ /* 0x000fe20000400000 */
[----:B------:R-:W1:Y:S01]  /*1ce0*/  MUFU.RCP R99, R99 ;  /* 0x0000006300637308 */ /* 0x000e620000001000 */
[----:B------:R-:W-:Y:S01]  /*1cf0*/  FADD R58, R53, 9.9999997473787516356e-06 ;  /* 0x3727c5ac353a7421 */ /* 0x000fe20000000000 */
[----:B------:R-:W-:Y:S01]  /*1d00*/  FADD R54, R55, 9.9999997473787516356e-06 ;  /* 0x3727c5ac37367421 */ /* 0x000fe20000000000 */
[----:B------:R-:W-:Y:S01]  /*1d10*/  FADD R55, R45, 9.9999997473787516356e-06 ;  /* 0x3727c5ac2d377421 */ /* 0x000fe20000000000 */
[----:B------:R-:W-:Y:S01]  /*1d20*/  FADD R53, R47, 9.9999997473787516356e-06 ;  /* 0x3727c5ac2f357421 */ /* 0x000fe20000000000 */
[----:B0-----:R-:W-:-:S03]  /*1d30*/  FMUL R73, R44, R73 ;  /* 0x000000492c497220 */ /* 0x001fc60000400000 */
[----:B------:R-:W0:Y:S01]  /*1d40*/  MUFU.RCP R3, R0 ;  /* 0x0000000000037308 */ /* 0x000e220000001000 */
[----:B------:R-:W-:-:S07]  /*1d50*/  FSEL R122, R11, 1, P6 ;  /* 0x3f8000000b7a7808 */ /* 0x000fce0003000000 */
[----:B------:R-:W3:Y:S08]  /*1d60*/  MUFU.RCP R44, R77 ;  /* 0x0000004d002c7308 */ /* 0x000ef00000001000 */
[----:B------:R-:W4:Y:S08]  /*1d70*/  MUFU.RCP R45, R78 ;  /* 0x0000004e002d7308 */ /* 0x000f300000001000 */
[----:B------:R-:W2:Y:S08]  /*1d80*/  MUFU.RCP R47, R108 ;  /* 0x0000006c002f7308 */ /* 0x000eb00000001000 */
[----:B------:R-:W5:Y:S01]  /*1d90*/  MUFU.RCP R79, R79 ;  /* 0x0000004f004f7308 */ /* 0x000f620000001000 */
[----:B------:R-:W-:Y:S01]  /*1da0*/  SEL R46, R46, RZ, P1 ;  /* 0x000000ff2e2e7207 */ /* 0x000fe20000800000 */
[----:B------:R-:W-:Y:S01]  /*1db0*/  @!P4 FMUL R122, R122, 16777216 ;  /* 0x4b8000007a7ac820 */ /* 0x000fe20000400000 */
[----:B------:R-:W-:Y:S01]  /*1dc0*/  UIMAD.WIDE UR20, UR6, 0x4, UR14 ;  /* 0x00000004061478a5 */ /* 0x000fe2000f8e020e */
[----:B-1----:R-:W-:Y:S01]  /*1dd0*/  FMUL R80, R99, R80 ;  /* 0x0000005063507220 */ /* 0x002fe20000400000 */
[----:B0-----:R-:W-:Y:S01]  /*1de0*/  FMUL R100, R3, R100 ;  /* 0x0000006403647220 */ /* 0x001fe20000400000 */
[----:B---3--:R-:W-:Y:S01]  /*1df0*/  FMUL R3, R44, R97 ;  /* 0x000000612c037220 */ /* 0x008fe20000400000 */
[----:B----4-:R-:W-:Y:S01]  /*1e00*/  FMUL R124, R45, R124 ;  /* 0x0000007c2d7c7220 */ /* 0x010fe20000400000 */
[----:B------:R0:W1:Y:S01]  /*1e10*/  MUFU.SQRT R99, R52 ;  /* 0x0000003400637308 */ /* 0x0000620000002000 */
[----:B--2---:R-:W-:Y:S01]  /*1e20*/  FMUL R122, R47, R122 ;  /* 0x0000007a2f7a7220 */ /* 0x004fe20000400000 */
[----:B------:R-:W-:Y:S01]  /*1e30*/  CS2R R44, SRZ ;  /* 0x00000000002c7805 */ /* 0x000fe2000001ff00 */
[----:B------:R-:W-:-:S02]  /*1e40*/  IMAD.U32 R78, RZ, RZ, UR20 ;  /* 0x00000014ff4e7e24 */ /* 0x000fc4000f8e00ff */
[----:B-----5:R-:W-:Y:S01]  /*1e50*/  FMUL R106, R79, R106 ;  /* 0x0000006a4f6a7220 */ /* 0x020fe20000400000 */
[----:B0-----:R-:W-:Y:S01]  /*1e60*/  FADD R52, R46, 9.9999997473787516356e-06 ;  /* 0x3727c5ac2e347421 */ /* 0x001fe20000000000 */
[----:B------:R-:W-:Y:S01]  /*1e70*/  CS2R R46, SRZ ;  /* 0x00000000002e7805 */ /* 0x000fe2000001ff00 */
[----:B------:R-:W-:Y:S01]  /*1e80*/  IMAD.U32 R79, RZ, RZ, UR21 ;  /* 0x00000015ff4f7e24 */ /* 0x000fe2000f8e00ff */
[----:B------:R-:W0:Y:S01]  /*1e90*/  MUFU.SQRT R59, R59 ;  /* 0x0000003b003b7308 */ /* 0x000e220000002000 */
[----:B------:R-:W-:-:S03]  /*1ea0*/  ULDC.64 UR20, c[0x0][0x2a0] ;  /* 0x0000a80000147ab9 */ /* 0x000fc60000000a00 */
[----:B------:R2:W3:Y:S01]  /*1eb0*/  @P5 LDG.E.EL.128 R44, desc[UR28][R78.64+-0x700] ;  /* 0xfff9001c4e2c5981 */ /* 0x0004e2000c2e1d00 */
[C---:B-1----:R-:W-:Y:S02]  /*1ec0*/  FSETP.GT.AND P6, PT, R99.reuse, 8.50705917302346158658e+37, PT ;  /* 0x7e8000006300780b */ /* 0x042fe40003fc4000 */
[----:B------:R-:W-:Y:S01]  /*1ed0*/  FSETP.GEU.AND P4, PT, R99, 1.175494350822287508e-38, PT ;  /* 0x008000006300780b */ /* 0x000fe20003f8e000 */
[----:B------:R-:W1:Y:S01]  /*1ee0*/  MUFU.RCP R74, R74 ;  /* 0x0000004a004a7308 */ /* 0x000e620000001000 */
[----:B------:R-:W-:-:S07]  /*1ef0*/  FSEL R107, R11, 1, P6 ;  /* 0x3f8000000b6b7808 */ /* 0x000fce0003000000 */
[----:B------:R-:W4:Y:S02]  /*1f00*/  MUFU.SQRT R58, R58 ;  /* 0x0000003a003a7308 */ /* 0x000f240000002000 */
[----:B------:R-:W-:Y:S01]  /*1f10*/  @P6 FMUL R99, R99, 0.25 ;  /* 0x3e80000063636820 */ /* 0x000fe20000400000 */
[----:B0-----:R-:W-:Y:S01]  /*1f20*/  FSETP.GT.AND P6, PT, R59, 8.50705917302346158658e+37, PT ;  /* 0x7e8000003b00780b */ /* 0x001fe20003fc4000 */
[----:B------:R-:W-:Y:S02]  /*1f30*/  @!P4 FMUL R107, R107, 16777216 ;  /* 0x4b8000006b6bc820 */ /* 0x000fe40000400000 */
[----:B------:R-:W-:Y:S01]  /*1f40*/  @!P4 FMUL R99, R99, 16777216 ;  /* 0x4b8000006363c820 */ /* 0x000fe20000400000 */
[----:B------:R-:W-:Y:S01]  /*1f50*/  FSETP.GEU.AND P4, PT, R59, 1.175494350822287508e-38, PT ;  /* 0x008000003b00780b */ /* 0x000fe20003f8e000 */
[----:B-1----:R-:W-:Y:S01]  /*1f60*/  FMUL R74, R74, R103 ;  /* 0x000000674a4a7220 */ /* 0x002fe20000400000 */
[----:B------:R-:W-:Y:S01]  /*1f70*/  FSEL R103, R11, 1, P6 ;  /* 0x3f8000000b677808 */ /* 0x000fe20003000000 */
[----:B------:R-:W0:Y:S06]  /*1f80*/  MUFU.SQRT R57, R57 ;  /* 0x0000003900397308 */ /* 0x000e2c0000002000 */
[----:B------:R-:W-:Y:S01]  /*1f90*/  @P6 FMUL R59, R59, 0.25 ;  /* 0x3e8000003b3b6820 */ /* 0x000fe20000400000 */
[----:B----4-:R-:W-:-:S03]  /*1fa0*/  FSETP.GT.AND P6, PT, R58, 8.50705917302346158658e+37, PT ;  /* 0x7e8000003a00780b */ /* 0x010fc60003fc4000 */
[----:B------:R-:W-:Y:S01]  /*1fb0*/  @!P4 FMUL R59, R59, 16777216 ;  /* 0x4b8000003b3bc820 */ /* 0x000fe20000400000 */
[----:B------:R-:W-:Y:S01]  /*1fc0*/  @!P4 FMUL R103, R103, 16777216 ;  /* 0x4b8000006767c820 */ /* 0x000fe20000400000 */
[----:B------:R-:W-:Y:S01]  /*1fd0*/  FSETP.GEU.AND P4, PT, R58, 1.175494350822287508e-38, PT ;  /* 0x008000003a00780b */ /* 0x000fe20003f8e000 */
[----:B------:R-:W1:Y:S01]  /*1fe0*/  MUFU.SQRT R54, R54 ;  /* 0x0000003600367308 */ /* 0x000e620000002000 */
[----:B------:R-:W-:-:S06]  /*1ff0*/  FSEL R125, R11, 1, P6 ;  /* 0x3f8000000b7d7808 */ /* 0x000fcc0003000000 */
[----:B------:R-:W-:Y:S01]  /*2000*/  @P6 FMUL R58, R58, 0.25 ;  /* 0x3e8000003a3a6820 */ /* 0x000fe20000400000 */
[----:B0-----:R-:W-:-:S04]  /*2010*/  FSETP.GT.AND P6, PT, R57, 8.50705917302346158658e+37, PT ;  /* 0x7e8000003900780b */ /* 0x001fc80003fc4000 */
[----:B------:R-:W-:Y:S01]  /*2020*/  @!P4 FMUL R58, R58, 16777216 ;  /* 0x4b8000003a3ac820 */ /* 0x000fe20000400000 */
[----:B------:R-:W-:Y:S01]  /*2030*/  @!P4 FMUL R125, R125, 16777216 ;  /* 0x4b8000007d7dc820 */ /* 0x000fe20000400000 */
[----:B------:R-:W-:Y:S01]  /*2040*/  FSETP.GEU.AND P4, PT, R57, 1.175494350822287508e-38, PT ;  /* 0x008000003900780b */ /* 0x000fe20003f8e000 */
[----:B------:R-:W0:Y:S01]  /*2050*/  MUFU.SQRT R56, R56 ;  /* 0x0000003800387308 */ /* 0x000e220000002000 */
[----:B------:R-:W-:-:S05]  /*2060*/  FSEL R126, R11, 1, P6 ;  /* 0x3f8000000b7e7808 */ /* 0x000fca0003000000 */
[----:B------:R-:W-:Y:S01]  /*2070*/  @P6 FMUL R57, R57, 0.25 ;  /* 0x3e80000039396820 */ /* 0x000fe20000400000 */
[----:B-1----:R-:W-:-:S05]  /*2080*/  FSETP.GT.AND P6, PT, R54, 8.50705917302346158658e+37, PT ;  /* 0x7e8000003600780b */ /* 0x002fca0003fc4000 */
[----:B------:R-:W-:Y:S01]  /*2090*/  @!P4 FMUL R57, R57, 16777216 ;  /* 0x4b8000003939c820 */ /* 0x000fe20000400000 */
[----:B------:R-:W-:Y:S01]  /*20a0*/  @!P4 FMUL R126, R126, 16777216 ;  /* 0x4b8000007e7ec820 */ /* 0x000fe20000400000 */
[----:B------:R-:W-:Y:S01]  /*20b0*/  FSETP.GEU.AND P4, PT, R54, 1.175494350822287508e-38, PT ;  /* 0x008000003600780b */ /* 0x000fe20003f8e000 */
[----:B------:R-:W1:Y:S01]  /*20c0*/  MUFU.RCP R2, R2 ;  /* 0x0000000200027308 */ /* 0x000e620000001000 */
[----:B------:R-:W-:-:S04]  /*20d0*/  FSEL R127, R11, 1, P6 ;  /* 0x3f8000000b7f7808 */ /* 0x000fc80003000000 */
[----:B------:R-:W-:-:S03]  /*20e0*/  @P6 FMUL R54, R54, 0.25 ;  /* 0x3e80000036366820 */ /* 0x000fc60000400000 */
[----:B------:R-:W4:Y:S01]  /*20f0*/  MUFU.RCP R111, R76 ;  /* 0x0000004c006f7308 */ /* 0x000f220000001000 */
[----:B0-----:R-:W-:-:S03]  /*2100*/  FSETP.GT.AND P6, PT, R56, 8.50705917302346158658e+37, PT ;  /* 0x7e8000003800780b */ /* 0x001fc60003fc4000 */
[----:B------:R-:W-:-:S04]  /*2110*/  @!P4 FMUL R54, R54, 16777216 ;  /* 0x4b8000003636c820 */ /* 0x000fc80000400000 */
[----:B------:R-:W0:Y:S01]  /*2120*/  MUFU.SQRT R55, R55 ;  /* 0x0000003700377308 */ /* 0x000e220000002000 */
[----:B------:R-:W-:Y:S01]  /*2130*/  @!P4 FMUL R127, R127, 16777216 ;  /* 0x4b8000007f7fc820 */ /* 0x000fe20000400000 */
[----:B------:R-:W-:Y:S01]  /*2140*/  FSETP.GEU.AND P4, PT, R56, 1.175494350822287508e-38, PT ;  /* 0x008000003800780b */ /* 0x000fe20003f8e000 */
[----:B-1----:R-:W-:Y:S01]  /*2150*/  FMUL R101, R2, R101 ;  /* 0x0000006502657220 */ /* 0x002fe20000400000 */
[----:B----4-:R-:W-:Y:S01]  /*2160*/  FMUL R2, R111, R96 ;  /* 0x000000606f027220 */ /* 0x010fe20000400000 */
[----:B------:R-:W-:Y:S01]  /*2170*/  FSEL R96, R11, 1, P6 ;  /* 0x3f8000000b607808 */ /* 0x000fe20003000000 */
[----:B------:R-:W-:Y:S02]  /*2180*/  @P6 FMUL R56, R56, 0.25 ;  /* 0x3e80000038386820 */ /* 0x000fe40000400000 */
[----:B------:R-:W1:Y:S01]  /*2190*/  MUFU.SQRT R52, R52 ;  /* 0x0000003400347308 */ /* 0x000e620000002000 */
[----:B0-----:R-:W-:-:S06]  /*21a0*/  FSETP.GT.AND P6, PT, R55, 8.50705917302346158658e+37, PT ;  /* 0x7e8000003700780b */ /* 0x001fcc0003fc4000 */
[----:B------:R-:W-:Y:S01]  /*21b0*/  @!P4 FMUL R56, R56, 16777216 ;  /* 0x4b8000003838c820 */ /* 0x000fe20000400000 */
[----:B------:R-:W-:Y:S01]  /*21c0*/  @!P4 FMUL R96, R96, 16777216 ;  /* 0x4b8000006060c820 */ /* 0x000fe20000400000 */
[----:B------:R-:W-:Y:S02]  /*21d0*/  FSETP.GEU.AND P4, PT, R55, 1.175494350822287508e-38, PT ;  /* 0x008000003700780b */ /* 0x000fe40003f8e000 */
[----:B------:R-:W-:Y:S01]  /*21e0*/  FSEL R108, R11, 1, P6 ;  /* 0x3f8000000b6c7808 */ /* 0x000fe20003000000 */
[----:B------:R-:W0:Y:S02]  /*21f0*/  MUFU.RCP R110, R99 ;  /* 0x00000063006e7308 */ /* 0x000e240000001000 */
[----:B------:R-:W-:-:S06]  /*2200*/  @P6 FMUL R55, R55, 0.25 ;  /* 0x3e80000037376820 */ /* 0x000fcc0000400000 */
[----:B------:R-:W4:Y:S02]  /*2210*/  MUFU.SQRT R53, R53 ;  /* 0x0000003500357308 */ /* 0x000f240000002000 */
[----:B------:R-:W-:Y:S01]  /*2220*/  @!P4 FMUL R108, R108, 16777216 ;  /* 0x4b8000006c6cc820 */ /* 0x000fe20000400000 */
[----:B------:R-:W-:Y:S01]  /*2230*/  @!P4 FMUL R55, R55, 16777216 ;  /* 0x4b8000003737c820 */ /* 0x000fe20000400000 */
[C---:B-1----:R-:W-:Y:S02]  /*2240*/  FSETP.GT.AND P4, PT, R52.reuse, 8.50705917302346158658e+37, PT ;  /* 0x7e8000003400780b */ /* 0x042fe40003f84000 */
[----:B------:R-:W-:Y:S01]  /*2250*/  FSETP.GEU.AND P6, PT, R52, 1.175494350822287508e-38, PT ;  /* 0x008000003400780b */ /* 0x000fe20003fce000 */
[----:B0-----:R-:W-:Y:S01]  /*2260*/  FMUL R107, R110, R107 ;  /* 0x0000006b6e6b7220 */ /* 0x001fe20000400000 */
[----:B------:R-:W-:-:S09]  /*2270*/  FSEL R110, R11, 1, P4 ;  /* 0x3f8000000b6e7808 */ /* 0x000fd20002000000 */
[----:B------:R-:W-:Y:S01]  /*2280*/  @P4 FMUL R52, R52, 0.25 ;  /* 0x3e80000034344820 */ /* 0x000fe20000400000 */
[C---:B----4-:R-:W-:Y:S01]  /*2290*/  FSETP.GT.AND P4, PT, R53.reuse, 8.50705917302346158658e+37, PT ;  /* 0x7e8000003500780b */ /* 0x050fe20003f84000 */
[----:B------:R-:W-:Y:S02]  /*22a0*/  @!P6 FMUL R110, R110, 16777216 ;  /* 0x4b8000006e6ee820 */ /* 0x000fe40000400000 */
[----:B------:R-:W-:Y:S01]  /*22b0*/  @!P6 FMUL R52, R52, 16777216 ;  /* 0x4b8000003434e820 */ /* 0x000fe20000400000 */
[C---:B------:R-:W-:Y:S01]  /*22c0*/  FSETP.GEU.AND P6, PT, R53.reuse, 1.175494350822287508e-38, PT ;  /* 0x008000003500780b */ /* 0x040fe20003fce000 */
[----:B------:R-:W0:Y:S08]  /*22d0*/  MUFU.RCP R83, R83 ;  /* 0x0000005300537308 */ /* 0x000e300000001000 */
[----:B------:R-:W-:Y:S01]  /*22e0*/  @P4 FMUL R53, R53, 0.25 ;  /* 0x3e80000035354820 */ /* 0x000fe20000400000 */
[----:B------:R0:W1:Y:S03]  /*22f0*/  MUFU.RCP R0, R8 ;  /* 0x0000000800007308 */ /* 0x0000660000001000 */
[----:B------:R-:W-:-:S05]  /*2300*/  @!P6 FMUL R53, R53, 16777216 ;  /* 0x4b8000003535e820 */ /* 0x000fca0000400000 */
[----:B------:R-:W4:Y:S08]  /*2310*/  MUFU.RCP R76, R59 ;  /* 0x0000003b004c7308 */ /* 0x000f300000001000 */
[----:B------:R-:W5:Y:S08]  /*2320*/  MUFU.RCP R57, R57 ;  /* 0x0000003900397308 */ /* 0x000f700000001000 */
[----:B------:R-:W1:Y:S01]  /*2330*/  MUFU.RCP R111, R53 ;  /* 0x00000035006f7308 */ /* 0x000e620000001000 */
[----:B------:R-:W-:-:S07]  /*2340*/  UIMAD.WIDE UR22, UR5, 0x4, UR20 ;  /* 0x00000004051678a5 */ /* 0x000fce000f8e0214 */
[----:B------:R1:W-:Y:S01]  /*2350*/  MUFU.RCP R59, R52 ;  /* 0x00000034003b7308 */ /* 0x0003e20000001000 */
[----:B0-----:R-:W-:-:S07]  /*2360*/  FMUL R8, R83, R102 ;  /* 0x0000006653087220 */ /* 0x001fce0000400000 */
[----:B------:R-:W0:Y:S01]  /*2370*/  MUFU.RCP R54, R54 ;  /* 0x0000003600367308 */ /* 0x000e220000001000 */
[----:B-1----:R-:W-:-:S07]  /*2380*/  FSEL R52, R11, 1, P4 ;  /* 0x3f8000000b347808 */ /* 0x002fce0002000000 */
[----:B------:R-:W1:Y:S01]  /*2390*/  MUFU.RCP R55, R55 ;  /* 0x0000003700377308 */ /* 0x000e620000001000 */
[----:B------:R-:W-:Y:S01]  /*23a0*/  @!P6 FMUL R52, R52, 16777216 ;  /* 0x4b8000003434e820 */ /* 0x000fe20000400000 */
[----:B------:R-:W-:Y:S01]  /*23b0*/  FMUL R0, R0, R105 ;  /* 0x0000006900007220 */ /* 0x000fe20000400000 */
[----:B----4-:R-:W-:Y:S01]  /*23c0*/  FMUL R83, R76, R103 ;  /* 0x000000674c537220 */ /* 0x010fe20000400000 */
[----:B-----5:R-:W-:Y:S01]  /*23d0*/  FMUL R126, R57, R126 ;  /* 0x0000007e397e7220 */ /* 0x020fe20000400000 */
[----:B------:R-:W-:Y:S02]  /*23e0*/  CS2R R76, SRZ ;  /* 0x00000000004c7805 */ /* 0x000fe4000001ff00 */
[----:B--2---:R-:W-:Y:S01]  /*23f0*/  CS2R R78, SRZ ;  /* 0x00000000004e7805 */ /* 0x004fe2000001ff00 */
[----:B------:R2:W4:Y:S01]  /*2400*/  MUFU.RCP R99, R56 ;  /* 0x0000003800637308 */ /* 0x0005220000001000 */
[----:B------:R-:W-:Y:S01]  /*2410*/  FMUL R111, R111, R52 ;  /* 0x000000346f6f7220 */ /* 0x000fe20000400000 */
[----:B------:R-:W-:Y:S01]  /*2420*/  SEL R64, R64, RZ, P2 ;  /* 0x000000ff40407207 */ /* 0x000fe20001000000 */
[----:B------:R-:W-:Y:S01]  /*2430*/  IMAD.U32 R57, RZ, RZ, UR23 ;  /* 0x00000017ff397e24 */ /* 0x000fe2000f8e00ff */
[----:B------:R-:W-:-:S02]  /*2440*/  SEL R105, R20, RZ, P2 ;  /* 0x000000ff14697207 */ /* 0x000fc40001000000 */
[----:B------:R-:W-:Y:S02]  /*2450*/  SEL R52, R63, RZ, P2 ;  /* 0x000000ff3f347207 */ /* 0x000fe40001000000 */
[----:B------:R-:W-:Y:S01]  /*2460*/  SEL R11, R71, RZ, P2 ;  /* 0x000000ff470b7207 */ /* 0x000fe20001000000 */
[----:B--2---:R-:W-:Y:S01]  /*2470*/  IMAD.U32 R56, RZ, RZ, UR22 ;  /* 0x00000016ff387e24 */ /* 0x004fe2000f8e00ff */
[----:B------:R-:W-:Y:S01]  /*2480*/  SEL R20, R19, RZ, P1 ;  /* 0x000000ff13147207 */ /* 0x000fe20000800000 */
[----:B------:R-:W-:Y:S01]  /*2490*/  UIMAD.WIDE UR22, UR6, 0x4, UR20 ;  /* 0x00000004061678a5 */ /* 0x000fe2000f8e0214 */
[----:B------:R-:W-:Y:S01]  /*24a0*/  SEL R15, R15, RZ, P1 ;  /* 0x000000ff0f0f7207 */ /* 0x000fe20000800000 */
[----:B------:R-:W-:Y:S01]  /*24b0*/  FADD R105, R64, -R105 ;  /* 0x8000006940697221 */ /* 0x000fe20000000000 */
[----:B------:R-:W-:Y:S01]  /*24c0*/  SEL R36, R36, RZ, P3 ;  /* 0x000000ff24247207 */ /* 0x000fe20001800000 */
[----:B0-----:R-:W-:Y:S01]  /*24d0*/  FMUL R127, R54, R127 ;  /* 0x0000007f367f7220 */ /* 0x001fe20000400000 */
[----:B------:R0:W2:Y:S01]  /*24e0*/  @P5 LDG.E.EL.128 R76, desc[UR28][R56.64+-0x700] ;  /* 0xfff9001c384c5981 */ /* 0x0000a2000c2e1d00 */
[----:B-1----:R-:W-:Y:S01]  /*24f0*/  FMUL R108, R55, R108 ;  /* 0x0000006c376c7220 */ /* 0x002fe20000400000 */
[----:B------:R-:W-:Y:S01]  /*2500*/  FADD R11, R11, -R52 ;  /* 0x800000340b0b7221 */ /* 0x000fe20000000000 */
[----:B------:R-:W-:Y:S01]  /*2510*/  FADD R64, R15, -R20 ;  /* 0x800000140f407221 */ /* 0x000fe20000000000 */
[----:B------:R-:W-:-:S02]  /*2520*/  CS2R R52, SRZ ;  /* 0x0000000000347805 */ /* 0x000fc4000001ff00 */
[----:B------:R-:W-:Y:S02]  /*2530*/  CS2R R54, SRZ ;  /* 0x0000000000367805 */ /* 0x000fe4000001ff00 */
[----:B------:R-:W-:Y:S01]  /*2540*/  SEL R12, R12, RZ, P1 ;  /* 0x000000ff0c0c7207 */ /* 0x000fe20000800000 */
[----:B------:R-:W-:Y:S01]  /*2550*/  IMAD.U32 R102, RZ, RZ, UR22 ;  /* 0x00000016ff667e24 */ /* 0x000fe2000f8e00ff */
[----:B------:R-:W-:Y:S01]  /*2560*/  SEL R15, R16, RZ, P1 ;  /* 0x000000ff100f7207 */ /* 0x000fe20000800000 */
[----:B------:R-:W-:Y:S01]  /*2570*/  IMAD.U32 R103, RZ, RZ, UR23 ;  /* 0x00000017ff677e24 */ /* 0x000fe2000f8e00ff */
[----:B0-----:R-:W-:Y:S01]  /*2580*/  SEL R56, R61, RZ, P2 ;  /* 0x000000ff3d387207 */ /* 0x001fe20001000000 */
[----:B------:R-:W-:Y:S01]  /*2590*/  FADD R36, R36, 9.9999997473787516356e-06 ;  /* 0x3727c5ac24247421 */ /* 0x000fe20000000000 */
[----:B------:R-:W-:Y:S02]  /*25a0*/  SEL R61, R60, RZ, P2 ;  /* 0x000000ff3c3d7207 */ /* 0x000fe40001000000 */
[----:B------:R-:W-:-:S02]  /*25b0*/  SEL R13, R13, RZ, P1 ;  /* 0x000000ff0d0d7207 */ /* 0x000fc40000800000 */
[----:B------:R-:W-:Y:S01]  /*25c0*/  SEL R16, R17, RZ, P1 ;  /* 0x000000ff11107207 */ /* 0x000fe20000800000 */
[----:B------:R-:W-:Y:S01]  /*25d0*/  UIMAD.WIDE UR22, UR7, 0x4, UR16 ;  /* 0x00000004071678a5 */ /* 0x000fe2000f8e0210 */
[----:B------:R-:W-:Y:S02]  /*25e0*/  SEL R68, R68, RZ, P2 ;  /* 0x000000ff44447207 */ /* 0x000fe40001000000 */
[----:B------:R-:W-:Y:S02]  /*25f0*/  SEL R67, R67, RZ, P2 ;  /* 0x000000ff43437207 */ /* 0x000fe40001000000 */
[----:B------:R-:W-:Y:S02]  /*2600*/  SEL R66, R66, RZ, P2 ;  /* 0x000000ff42427207 */ /* 0x000fe40001000000 */
[----:B------:R-:W-:Y:S02]  /*2610*/  SEL R97, R62, RZ, P2 ;  /* 0x000000ff3e617207 */ /* 0x000fe40001000000 */
[----:B------:R-:W-:Y:S01]  /*2620*/  SEL R70, R70, RZ, P2 ;  /* 0x000000ff46467207 */ /* 0x000fe20001000000 */
[----:B----4-:R-:W-:Y:S01]  /*2630*/  FMUL R99, R99, R96 ;  /* 0x0000006063637220 */ /* 0x010fe20000400000 */
[----:B------:R-:W-:Y:S01]  /*2640*/  SEL R60, R23, RZ, P2 ;  /* 0x000000ff173c7207 */ /* 0x000fe20001000000 */
[----:B------:R0:W4:Y:S01]  /*2650*/  @P5 LDG.E.EL.128 R52, desc[UR28][R102.64+-0x700] ;  /* 0xfff9001c66345981 */ /* 0x000122000c2e1d00 */
[----:B------:R-:W-:-:S02]  /*2660*/  SEL R23, R22, RZ, P2 ;  /* 0x000000ff16177207 */ /* 0x000fc40001000000 */
[----:B------:R-:W-:Y:S01]  /*2670*/  SEL R71, R14, RZ, P1 ;  /* 0x000000ff0e477207 */ /* 0x000fe20000800000 */
[----:B------:R-:W-:Y:S01]  /*2680*/  FADD R14, R12, -R15 ;  /* 0x8000000f0c0e7221 */ /* 0x000fe20000000000 */
[----:B------:R-:W-:Y:S01]  /*2690*/  FADD R15, R13, -R16 ;  /* 0x800000100d0f7221 */ /* 0x000fe20000000000 */
[C---:B------:R-:W-:Y:S02]  /*26a0*/  VIADD R135, R9.reuse, UR8 ;  /* 0x0000000809877c36 */ /* 0x040fe40008000000 */
[----:B------:R-:W-:Y:S01]  /*26b0*/  FADD R96, R68, -R61 ;  /* 0x8000003d44607221 */ /* 0x000fe20000000000 */
[----:B------:R-:W-:Y:S01]  /*26c0*/  VIADD R9, R9, UR7 ;  /* 0x0000000709097c36 */ /* 0x000fe20008000000 */
[----:B------:R-:W-:Y:S01]  /*26d0*/  CS2R R62, SRZ ;  /* 0x00000000003e7805 */ /* 0x000fe2000001ff00 */
[----:B0-----:R-:W-:Y:S01]  /*26e0*/  FADD R103, R67, -R60 ;  /* 0x8000003c43677221 */ /* 0x001fe20000000000 */
[----:B------:R-:W-:Y:S01]  /*26f0*/  FADD R102, R66, -R23 ;  /* 0x8000001742667221 */ /* 0x000fe20000000000 */
[----:B------:R-:W-:Y:S01]  /*2700*/  CS2R R60, SRZ ;  /* 0x00000000003c7805 */ /* 0x000fe2000001ff00 */
[----:B------:R-:W0:Y:S01]  /*2710*/  MUFU.SQRT R36, R36 ;  /* 0x0000002400247308 */ /* 0x000e220000002000 */
[----:B------:R-:W-:Y:S01]  /*2720*/  FADD R97, R70, -R97 ;  /* 0x8000006146617221 */ /* 0x000fe20000000000 */
[----:B------:R-:W-:Y:S01]  /*2730*/  SEL R68, R21, RZ, P2 ;  /* 0x000000ff15447207 */ /* 0x000fe20001000000 */
[----:B------:R-:W-:Y:S01]  /*2740*/  IMAD.U32 R66, RZ, RZ, UR22 ;  /* 0x00000016ff427e24 */ /* 0x000fe2000f8e00ff */
[----:B------:R-:W-:Y:S01]  /*2750*/  SEL R65, R65, RZ, P2 ;  /* 0x000000ff41417207 */ /* 0x000fe20001000000 */
[----:B------:R-:W-:Y:S01]  /*2760*/  IMAD.U32 R67, RZ, RZ, UR23 ;  /* 0x00000017ff437e24 */ /* 0x000fe2000f8e00ff */
[----:B------:R-:W-:Y:S01]  /*2770*/  UIMAD.WIDE UR22, UR7, 0x4, UR10 ;  /* 0x00000004071678a5 */ /* 0x000fe2000f8e020a */
[----:B------:R-:W-:Y:S01]  /*2780*/  FMUL R70, R108, R15 ;  /* 0x0000000f6c467220 */ /* 0x000fe20000400000 */
[----:B------:R-:W-:Y:S01]  /*2790*/  IMAD.WIDE R134, R135, 0x4, R132 ;  /* 0x0000000487867825 */ /* 0x000fe200078e0284 */
[----:B------:R-:W-:-:S03]  /*27a0*/  SEL R15, R37, RZ, P3 ;  /* 0x000000ff250f7207 */ /* 0x000fc60001800000 */
[----:B------:R-:W-:Y:S01]  /*27b0*/  FADD R68, R65, -R68 ;  /* 0x8000004441447221 */ /* 0x000fe20000000000 */
[----:B------:R1:W5:Y:S01]  /*27c0*/  @P2 LDG.E.EL.128 R60, desc[UR28][R66.64] ;  /* 0x0000001c423c2981 */ /* 0x000362000c2e1d00 */
[----:B------:R-:W-:Y:S01]  /*27d0*/  IMAD.WIDE R132, R9, 0x4, R132 ;  /* 0x0000000409847825 */ /* 0x000fe200078e0284 */
[----:B------:R-:W-:-:S03]  /*27e0*/  SEL R9, R69, RZ, P2 ;  /* 0x000000ff45097207 */ /* 0x000fc60001000000 */
[----:B------:R-:W-:Y:S01]  /*27f0*/  FMUL R69, R111, R64 ;  /* 0x000000406f457220 */ /* 0x000fe20000400000 */
[----:B------:R-:W-:Y:S01]  /*2800*/  CS2R R64, SRZ ;  /* 0x0000000000407805 */ /* 0x000fe2000001ff00 */
[----:B------:R-:W-:Y:S02]  /*2810*/  IMAD.U32 R12, RZ, RZ, UR22 ;  /* 0x00000016ff0c7e24 */ /* 0x000fe4000f8e00ff */
[----:B------:R-:W-:Y:S01]  /*2820*/  FADD R15, R15, 9.9999997473787516356e-06 ;  /* 0x3727c5ac0f0f7421 */ /* 0x000fe20000000000 */
[----:B------:R-:W-:Y:S01]  /*2830*/  IMAD.U32 R13, RZ, RZ, UR23 ;  /* 0x00000017ff0d7e24 */ /* 0x000fe2000f8e00ff */
[----:B-1----:R-:W-:Y:S02]  /*2840*/  CS2R R66, SRZ ;  /* 0x0000000000427805 */ /* 0x002fe4000001ff00 */
[C---:B0-----:R-:W-:Y:S02]  /*2850*/  FSETP.GT.AND P6, PT, R36.reuse, 8.50705917302346158658e+37, PT ;  /* 0x7e8000002400780b */ /* 0x041fe40003fc4000 */
[----:B------:R-:W0:Y:S02]  /*2860*/  MUFU.SQRT R15, R15 ;  /* 0x0000000f000f7308 */ /* 0x000e240000002000 */
[----:B------:R1:W2:Y:S01]  /*2870*/  @P1 LDG.E.EL.128 R64, desc[UR28][R12.64+-0x200] ;  /* 0xfffe001c0c401981 */ /* 0x0002a2000c2e1d00 */
[----:B------:R-:W-:-:S02]  /*2880*/  FSETP.GEU.AND P4, PT, R36, 1.175494350822287508e-38, PT ;  /* 0x008000002400780b */ /* 0x000fc40003f8e000 */
[----:B------:R-:W-:Y:S02]  /*2890*/  SEL R16, R91, RZ, P3 ;  /* 0x000000ff5b107207 */ /* 0x000fe40001800000 */
[----:B-1----:R-:W-:Y:S02]  /*28a0*/  SEL R13, R90, RZ, P3 ;  /* 0x000000ff5a0d7207 */ /* 0x002fe40001800000 */
[----:B------:R-:W-:Y:S02]  /*28b0*/  SEL R90, R94, RZ, P3 ;  /* 0x000000ff5e5a7207 */ /* 0x000fe40001800000 */
[----:B------:R-:W-:Y:S02]  /*28c0*/  SEL R94, R27, RZ, P3 ;  /* 0x000000ff1b5e7207 */ /* 0x000fe40001800000 */
[----:B------:R-:W-:Y:S01]  /*28d0*/  SEL R27, R38, RZ, P3 ;  /* 0x000000ff261b7207 */ /* 0x000fe20001800000 */
[----:B------:R-:W-:Y:S01]  /*28e0*/  FMUL R91, R99, R14 ;  /* 0x0000000e635b7220 */ /* 0x000fe20000400000 */
[----:B------:R-:W-:Y:S01]  /*28f0*/  SEL R31, R31, RZ, P3 ;  /* 0x000000ff1f1f7207 */ /* 0x000fe20001800000 */
[----:B------:R-:W-:-:S02]  /*2900*/  IMAD.MOV.U32 R99, RZ, RZ, 0x3e800000 ;  /* 0x3e800000ff637424 */ /* 0x000fc400078e00ff */
[----:B------:R-:W-:Y:S02]  /*2910*/  FADD R27, R27, 9.9999997473787516356e-06 ;  /* 0x3727c5ac1b1b7421 */ /* 0x000fe40000000000 */
[----:B------:R-:W-:Y:S01]  /*2920*/  FADD R94, R31, -R94 ;  /* 0x8000005e1f5e7221 */ /* 0x000fe20000000000 */
[----:B------:R-:W-:Y:S01]  /*2930*/  FSEL R31, R99, 1, P6 ;  /* 0x3f800000631f7808 */ /* 0x000fe20003000000 */
[----:B------:R-:W-:Y:S01]  /*2940*/  @P6 FMUL R36, R36, 0.25 ;  /* 0x3e80000024246820 */ /* 0x000fe20000400000 */
[----:B0-----:R-:W-:Y:S01]  /*2950*/  FSETP.GT.AND P6, PT, R15, 8.50705917302346158658e+37, PT ;  /* 0x7e8000000f00780b */ /* 0x001fe20003fc4000 */
[----:B------:R-:W0:Y:S02]  /*2960*/  MUFU.SQRT R27, R27 ;  /* 0x0000001b001b7308 */ /* 0x000e240000002000 */
[----:B------:R-:W-:Y:S01]  /*2970*/  @!P4 FMUL R36, R36, 16777216 ;  /* 0x4b8000002424c820 */ /* 0x000fe20000400000 */
[----:B------:R-:W-:Y:S01]  /*2980*/  @!P4 FMUL R31, R31, 16777216 ;  /* 0x4b8000001f1fc820 */ /* 0x000fe20000400000 */
[----:B------:R-:W-:-:S02]  /*2990*/  FSETP.GEU.AND P4, PT, R15, 1.175494350822287508e-38, PT ;  /* 0x008000000f00780b */ /* 0x000fc40003f8e000 */
[----:B------:R-:W-:Y:S02]  /*29a0*/  SEL R12, R39, RZ, P3 ;  /* 0x000000ff270c7207 */ /* 0x000fe40001800000 */
[----:B------:R-:W-:Y:S02]  /*29b0*/  SEL R111, R28, RZ, P3 ;  /* 0x000000ff1c6f7207 */ /* 0x000fe40001800000 */
[----:B------:R-:W-:Y:S01]  /*29c0*/  FSEL R28, R99, 1, P6 ;  /* 0x3f800000631c7808 */ /* 0x000fe20003000000 */
[----:B------:R-:W-:Y:S01]  /*29d0*/  FADD R12, R12, 9.9999997473787516356e-06 ;  /* 0x3727c5ac0c0c7421 */ /* 0x000fe20000000000 */
[----:B------:R-:W-:Y:S01]  /*29e0*/  @P6 FMUL R15, R15, 0.25 ;  /* 0x3e8000000f0f6820 */ /* 0x000fe20000400000 */
[----:B------:R-:W-:Y:S01]  /*29f0*/  FADD R90, R90, -R13 ;  /* 0x8000000d5a5a7221 */ /* 0x000fe20000000000 */
[----:B0-----:R-:W-:Y:S02]  /*2a00*/  FSETP.GT.AND P6, PT, R27, 8.50705917302346158658e+37, PT ;  /* 0x7e8000001b00780b */ /* 0x001fe40003fc4000 */
[----:B------:R-:W-:Y:S01]  /*2a10*/  SEL R13, R26, RZ, P3 ;  /* 0x000000ff1a0d7207 */ /* 0x000fe20001800000 */
[----:B------:R-:W-:Y:S01]  /*2a20*/  @!P4 FMUL R15, R15, 16777216 ;  /* 0x4b8000000f0fc820 */ /* 0x000fe20000400000 */
[----:B------:R-:W0:Y:S01]  /*2a30*/  MUFU.SQRT R26, R12 ;  /* 0x0000000c001a7308 */ /* 0x000e220000002000 */
[----:B------:R-:W-:Y:S01]  /*2a40*/  @!P4 FMUL R28, R28, 16777216 ;  /* 0x4b8000001c1cc820 */ /* 0x000fe20000400000 */
[----:B------:R-:W-:-:S02]  /*2a50*/  FSETP.GEU.AND P4, PT, R27, 1.175494350822287508e-38, PT ;  /* 0x008000001b00780b */ /* 0x000fc40003f8e000 */
[----:B------:R-:W-:Y:S02]  /*2a60*/  SEL R24, R24, RZ, P3 ;  /* 0x000000ff18187207 */ /* 0x000fe40001800000 */
[----:B------:R-:W-:-:S03]  /*2a70*/  SEL R18, R18, RZ, P1 ;  /* 0x000000ff12127207 */ /* 0x000fc60000800000 */
[----:B------:R-:W-:Y:S01]  /*2a80*/  FADD R111, R111, -R24 ;  /* 0x800000186f6f7221 */ /* 0x000fe20000000000 */
[----:B------:R-:W-:Y:S01]  /*2a90*/  FSEL R24, R99, 1, P6 ;  /* 0x3f80000063187808 */ /* 0x000fe20003000000 */
[----:B------:R-:W-:Y:S01]  /*2aa0*/  @P6 FMUL R27, R27, 0.25 ;  /* 0x3e8000001b1b6820 */ /* 0x000fe20000400000 */
[----:B------:R-:W-:Y:S01]  /*2ab0*/  FMUL R110, R59, R110 ;  /* 0x0000006e3b6e7220 */ /* 0x000fe20000400000 */
[----:B------:R-:W-:Y:S02]  /*2ac0*/  FADD R71, R71, -R18 ;  /* 0x8000001247477221 */ /* 0x000fe40000000000 */
[----:B------:R-:W-:Y:S01]  /*2ad0*/  @!P4 FMUL R27, R27, 16777216 ;  /* 0x4b8000001b1bc820 */ /* 0x000fe20000400000 */
[----:B------:R-:W-:Y:S01]  /*2ae0*/  @!P4 FMUL R24, R24, 16777216 ;  /* 0x4b8000001818c820 */ /* 0x000fe20000400000 */
[----:B0-----:R-:W-:Y:S01]  /*2af0*/  FSETP.GT.AND P4, PT, R26, 8.50705917302346158658e+37, PT ;  /* 0x7e8000001a00780b */ /* 0x001fe20003f84000 */
[----:B------:R-:W-:Y:S01]  /*2b00*/  FMUL R71, R110, R71 ;  /* 0x000000476e477220 */ /* 0x000fe20000400000 */
[----:B------:R-:W-:-:S02]  /*2b10*/  SEL R29, R29, RZ, P3 ;  /* 0x000000ff1d1d7207 */ /* 0x000fc40001800000 */
[----:B------:R-:W-:Y:S01]  /*2b20*/  SEL R110, R25, RZ, P3 ;  /* 0x000000ff196e7207 */ /* 0x000fe20001800000 */
[----:B------:R-:W0:Y:S01]  /*2b30*/  MUFU.RCP R58, R58 ;  /* 0x0000003a003a7308 */ /* 0x000e220000001000 */
[----:B------:R-:W-:Y:S02]  /*2b40*/  FSETP.GEU.AND P6, PT, R26, 1.175494350822287508e-38, PT ;  /* 0x008000001a00780b */ /* 0x000fe40003fce000 */
[----:B------:R-:W-:Y:S01]  /*2b50*/  SEL R30, R30, RZ, P3 ;  /* 0x000000ff1e1e7207 */ /* 0x000fe20001800000 */
[----:B------:R-:W-:-:S04]  /*2b60*/  FADD R110, R29, -R110 ;  /* 0x8000006e1d6e7221 */ /* 0x000fc80000000000 */
[----:B------:R-:W1:Y:S01]  /*2b70*/  MUFU.RCP R36, R36 ;  /* 0x0000002400247308 */ /* 0x000e620000001000 */
[----:B------:R-:W-:Y:S01]  /*2b80*/  VIADD R14, R112, UR7 ;  /* 0x00000007700e7c36 */ /* 0x000fe20008000000 */
[----:B------:R-:W-:-:S06]  /*2b90*/  SEL R95, R95, RZ, P3 ;  /* 0x000000ff5f5f7207 */ /* 0x000fcc0001800000 */
[----:B------:R-:W0:Y:S01]  /*2ba0*/  MUFU.RCP R27, R27 ;  /* 0x0000001b001b7308 */ /* 0x000e220000001000 */
[----:B------:R-:W-:Y:S01]  /*2bb0*/  FADD R108, R30, -R13 ;  /* 0x8000000d1e6c7221 */ /* 0x000fe20000000000 */
[----:B------:R-:W-:Y:S02]  /*2bc0*/  VIADD R13, R14, 0xfffffe80 ;  /* 0xfffffe800e0d7836 */ /* 0x000fe40000000000 */
[----:B------:R-:W-:-:S04]  /*2bd0*/  @P4 FMUL R26, R26, 0.25 ;  /* 0x3e8000001a1a4820 */ /* 0x000fc80000400000 */
[----:B------:R-:W1:Y:S01]  /*2be0*/  MUFU.RCP R29, R15 ;  /* 0x0000000f001d7308 */ /* 0x000e620000001000 */
[----:B------:R-:W-:Y:S01]  /*2bf0*/  FADD R95, R95, -R16 ;  /* 0x800000105f5f7221 */ /* 0x000fe20000000000 */
[----:B------:R-:W-:Y:S02]  /*2c00*/  CS2R R16, SRZ ;  /* 0x0000000000107805 */ /* 0x000fe4000001ff00 */
[----:B------:R-:W-:Y:S01]  /*2c10*/  CS2R R18, SRZ ;  /* 0x0000000000127805 */ /* 0x000fe2000001ff00 */
[----:B------:R-:W-:-:S04]  /*2c20*/  IMAD.WIDE R12, R13, 0x4, R120 ;  /* 0x000000040d0c7825 */ /* 0x000fc800078e0278 */
[----:B------:R-:W-:Y:S01]  /*2c30*/  @!P6 FMUL R26, R26, 16777216 ;  /* 0x4b8000001a1ae820 */ /* 0x000fe20000400000 */
[----:B------:R-:W-:Y:S01]  /*2c40*/  UIMAD.WIDE UR22, UR7, 0x4, UR18 ;  /* 0x00000004071678a5 */ /* 0x000fe2000f8e0212 */
[----:B0-----:R-:W-:Y:S01]  /*2c50*/  FMUL R125, R58, R125 ;  /* 0x0000007d3a7d7220 */ /* 0x001fe20000400000 */
[----:B------:R-:W-:Y:S01]  /*2c60*/  FADD R9, R9, -R56 ;  /* 0x8000003809097221 */ /* 0x000fe20000000000 */
[----:B------:R-:W-:Y:S02]  /*2c70*/  CS2R R56, SRZ ;  /* 0x0000000000387805 */ /* 0x000fe4000001ff00 */
[----:B------:R-:W-:Y:S02]  /*2c80*/  CS2R R58, SRZ ;  /* 0x00000000003a7805 */ /* 0x000fe4000001ff00 */
[----:B------:R-:W-:Y:S02]  /*2c90*/  CS2R R20, SRZ ;  /* 0x0000000000147805 */ /* 0x000fe4000001ff00 */
[----:B------:R-:W-:Y:S01]  /*2ca0*/  CS2R R22, SRZ ;  /* 0x0000000000167805 */ /* 0x000fe2000001ff00 */
[----:B-1----:R-:W-:Y:S01]  /*2cb0*/  FMUL R36, R36, R31 ;  /* 0x0000001f24247220 */ /* 0x002fe20000400000 */
[----:B------:R0:W1:Y:S01]  /*2cc0*/  MUFU.RCP R37, R26 ;  /* 0x0000001a00257308 */ /* 0x0000620000001000 */
[----:B------:R-:W-:Y:S01]  /*2cd0*/  FMUL R31, R27, R24 ;  /* 0x000000181b1f7220 */ /* 0x000fe20000400000 */
[----:B------:R0:W5:Y:S01]  /*2ce0*/  @P3 LDG.E.EL.128 R16, desc[UR28][R12.64] ;  /* 0x0000001c0c103981 */ /* 0x000162000c2e1d00 */
[----:B------:R-:W-:Y:S01]  /*2cf0*/  CS2R R24, SRZ ;  /* 0x0000000000187805 */ /* 0x000fe2000001ff00 */
[----:B------:R-:W-:Y:S01]  /*2d00*/  FMUL R29, R29, R28 ;  /* 0x0000001c1d1d7220 */ /* 0x000fe20000400000 */
[----:B------:R-:W-:Y:S01]  /*2d10*/  VIADD R112, R112, UR8 ;  /* 0x0000000870707c36 */ /* 0x000fe20008000000 */
[----:B---3--:R-:W-:Y:S01]  /*2d20*/  SEL R15, R44, RZ, P5 ;  /* 0x000000ff2c0f7207 */ /* 0x008fe20002800000 */
[----:B------:R3:W5:Y:S01]  /*2d30*/  @P2 LDG.E.EL.128 R56, desc[UR28][R132.64] ;  /* 0x0000001c84382981 */ /* 0x000762000c2e1d00 */
[----:B------:R-:W-:-:S02]  /*2d40*/  SEL R32, R32, RZ, P5 ;  /* 0x000000ff20207207 */ /* 0x000fc40002800000 */
[----:B0-----:R-:W-:Y:S01]  /*2d50*/  CS2R R26, SRZ ;  /* 0x00000000001a7805 */ /* 0x001fe2000001ff00 */
[----:B------:R0:W5:Y:S01]  /*2d60*/  @P1 LDG.E.EL.128 R20, desc[UR28][R130.64] ;  /* 0x0000001c82141981 */ /* 0x000162000c2e1d00 */
[----:B------:R-:W-:Y:S02]  /*2d70*/  IMAD.U32 R12, RZ, RZ, UR22 ;  /* 0x00000016ff0c7e24 */ /* 0x000fe4000f8e00ff */
[----:B------:R-:W-:Y:S01]  /*2d80*/  IMAD.U32 R13, RZ, RZ, UR23 ;  /* 0x00000017ff0d7e24 */ /* 0x000fe2000f8e00ff */
[----:B------:R-:W-:Y:S01]  /*2d90*/  UIMAD.WIDE UR22, UR7, 0x4, UR12 ;  /* 0x00000004071678a5 */ /* 0x000fe2000f8e020c */
[----:B------:R-:W-:Y:S01]  /*2da0*/  FMUL R110, R29, R110 ;  /* 0x0000006e1d6e7220 */ /* 0x000fe20000400000 */
[----:B---3--:R-:W-:Y:S02]  /*2db0*/  VIADD R133, R112, 0xfffffe80 ;  /* 0xfffffe8070857836 */ /* 0x008fe40000000000 */
[----:B------:R-:W-:Y:S01]  /*2dc0*/  FMUL R108, R31, R108 ;  /* 0x0000006c1f6c7220 */ /* 0x000fe20000400000 */
[----:B------:R3:W5:Y:S01]  /*2dd0*/  @P3 LDG.E.EL.128 R24, desc[UR28][R12.64+-0x600] ;  /* 0xfffa001c0c183981 */ /* 0x000762000c2e1d00 */
[----:B------:R-:W-:-:S02]  /*2de0*/  VIADD R29, R14, 0xfffffe40 ;  /* 0xfffffe400e1d7836 */ /* 0x000fc40000000000 */
[----:B0-----:R-:W-:Y:S02]  /*2df0*/  VIADD R131, R112, 0xfffffe40 ;  /* 0xfffffe4070837836 */ /* 0x001fe40000000000 */
[----:B------:R-:W-:Y:S01]  /*2e00*/  FADD R112, R32, -R15 ;  /* 0x8000000f20707221 */ /* 0x000fe20000000000 */
[----:B------:R-:W-:Y:S01]  /*2e10*/  CS2R R14, SRZ ;  /* 0x00000000000e7805 */ /* 0x000fe2000001ff00 */
[----:B------:R-:W-:Y:S02]  /*2e20*/  IMAD.U32 R30, RZ, RZ, UR22 ;  /* 0x00000016ff1e7e24 */ /* 0x000fe4000f8e00ff */
[----:B------:R-:W-:Y:S01]  /*2e30*/  IMAD.U32 R31, RZ, RZ, UR23 ;  /* 0x00000017ff1f7e24 */ /* 0x000fe2000f8e00ff */
[----:B---3--:R-:W-:-:S06]  /*2e40*/  CS2R R12, SRZ ;  /* 0x00000000000c7805 */ /* 0x008fcc000001ff00 */
[----:B------:R0:W3:Y:S01]  /*2e50*/  @P3 LDG.E.EL.128 R12, desc[UR28][R30.64+-0x600] ;  /* 0xfffa001c1e0c3981 */ /* 0x0000e2000c2e1d00 */
[----:B------:R-:W-:-:S05]  /*2e60*/  FSEL R28, R99, 1, P4 ;  /* 0x3f800000631c7808 */ /* 0x000fca0002000000 */
[----:B------:R-:W-:-:S04]  /*2e70*/  @!P6 FMUL R28, R28, 16777216 ;  /* 0x4b8000001c1ce820 */ /* 0x000fc80000400000 */
[----:B-1----:R-:W-:-:S04]  /*2e80*/  FMUL R37, R37, R28 ;  /* 0x0000001c25257220 */ /* 0x002fc80000400000 */
[----:B------:R-:W-:Y:S01]  /*2e90*/  FMUL R94, R37, R94 ;  /* 0x0000005e255e7220 */ /* 0x000fe20000400000 */
[----:B------:R-:W-:Y:S01]  /*2ea0*/  FMUL R111, R36, R111 ;  /* 0x0000006f246f7220 */ /* 0x000fe20000400000 */
[----:B------:R-:W-:Y:S02]  /*2eb0*/  SEL R116, R45, RZ, P5 ;  /* 0x000000ff2d747207 */ /* 0x000fe40002800000 */
[----:B------:R-:W-:-:S05]  /*2ec0*/  SEL R33, R33, RZ, P5 ;  /* 0x000000ff21217207 */ /* 0x000fca0002800000 */
[----:B------:R-:W-:Y:S01]  /*2ed0*/  FADD R116, R33, -R116 ;  /* 0x8000007421747221 */ /* 0x000fe20000000000 */
[----:B------:R-:W-:Y:S01]  /*2ee0*/  IMAD.WIDE R130, R131, 0x4, R114 ;  /* 0x0000000483827825 */ /* 0x000fe200078e0272 */
[----:B------:R-:W-:-:S03]  /*2ef0*/  SEL R35, R35, RZ, P5 ;  /* 0x000000ff23237207 */ /* 0x000fc60002800000 */
[----:B------:R-:W-:Y:S01]  /*2f00*/  IMAD.WIDE R28, R29, 0x4, R114 ;  /* 0x000000041d1c7825 */ /* 0x000fe200078e0272 */
[----:B------:R-:W-:Y:S02]  /*2f10*/  SEL R114, R47, RZ, P5 ;  /* 0x000000ff2f727207 */ /* 0x000fe40002800000 */
[----:B------:R-:W-:Y:S02]  /*2f20*/  SEL R113, R46, RZ, P5 ;  /* 0x000000ff2e717207 */ /* 0x000fe40002800000 */
[----:B------:R-:W-:Y:S01]  /*2f30*/  SEL R34, R34, RZ, P5 ;  /* 0x000000ff22227207 */ /* 0x000fe20002800000 */
[----:B------:R-:W-:-:S04]  /*2f40*/  FADD R114, R35, -R114 ;  /* 0x8000007223727221 */ /* 0x000fc80000000000 */
[----:B------:R-:W-:Y:S01]  /*2f50*/  FADD R113, R34, -R113 ;  /* 0x8000007122717221 */ /* 0x000fe20000000000 */
[----:B------:R-:W-:Y:S01]  /*2f60*/  IMAD.WIDE R132, R133, 0x4, R120 ;  /* 0x0000000485847825 */ /* 0x000fe200078e0278 */
[----:B----4-:R-:W-:-:S05]  /*2f70*/  SEL R37, R54, RZ, P5 ;  /* 0x000000ff36257207 */ /* 0x010fca0002800000 */
[----:B------:R-:W-:Y:S01]  /*2f80*/  FADD R37, R37, 9.9999997473787516356e-06 ;  /* 0x3727c5ac25257421 */ /* 0x000fe20000000000 */
[----:B------:R-:W-:-:S03]  /*2f90*/  SEL R36, R55, RZ, P5 ;  /* 0x000000ff37247207 */ /* 0x000fc60002800000 */
[----:B------:R-:W1:Y:S02]  /*2fa0*/  MUFU.SQRT R32, R37 ;  /* 0x0000002500207308 */ /* 0x000e640000002000 */
[----:B------:R-:W-:Y:S01]  /*2fb0*/  FADD R36, R36, 9.9999997473787516356e-06 ;  /* 0x3727c5ac24247421 */ /* 0x000fe20000000000 */
[----:B0-----:R-:W-:-:S05]  /*2fc0*/  SEL R30, R53, RZ, P5 ;  /* 0x000000ff351e7207 */ /* 0x001fca0002800000 */
[----:B------:R-:W0:Y:S01]  /*2fd0*/  MUFU.SQRT R36, R36 ;  /* 0x0000002400247308 */ /* 0x000e220000002000 */
[C---:B-1----:R-:W-:Y:S02]  /*2fe0*/  FSETP.GT.AND P6, PT, R32.reuse, 8.50705917302346158658e+37, PT ;  /* 0x7e8000002000780b */ /* 0x042fe40003fc4000 */
[----:B------:R-:W-:Y:S01]  /*2ff0*/  FSETP.GEU.AND P4, PT, R32, 1.175494350822287508e-38, PT ;  /* 0x008000002000780b */ /* 0x000fe20003f8e000 */
[----:B------:R-:W-:Y:S01]  /*3000*/  FADD R30, R30, 9.9999997473787516356e-06 ;  /* 0x3727c5ac1e1e7421 */ /* 0x000fe20000000000 */
[----:B------:R-:W-:-:S05]  /*3010*/  FSEL R31, R99, 1, P6 ;  /* 0x3f800000631f7808 */ /* 0x000fca0003000000 */
[----:B------:R-:W1:Y:S04]  /*3020*/  MUFU.SQRT R30, R30 ;  /* 0x0000001e001e7308 */ /* 0x000e680000002000 */
[----:B------:R-:W-:Y:S01]  /*3030*/  @P6 FMUL R32, R32, 0.25 ;  /* 0x3e80000020206820 */ /* 0x000fe20000400000 */
[----:B0-----:R-:W-:Y:S01]  /*3040*/  FSETP.GT.AND P6, PT, R36, 8.50705917302346158658e+37, PT ;  /* 0x7e8000002400780b */ /* 0x001fe20003fc4000 */
[----:B------:R-:W-:Y:S01]  /*3050*/  @!P4 FMUL R31, R31, 16777216 ;  /* 0x4b8000001f1fc820 */ /* 0x000fe20000400000 */
[----:B------:R-:W-:Y:S01]  /*3060*/  SEL R33, R52, RZ, P5 ;  /* 0x000000ff34217207 */ /* 0x000fe20002800000 */
[----:B------:R-:W-:Y:S01]  /*3070*/  @!P4 FMUL R32, R32, 16777216 ;  /* 0x4b8000002020c820 */ /* 0x000fe20000400000 */
[----:B------:R-:W-:-:S03]  /*3080*/  FSETP.GEU.AND P4, PT, R36, 1.175494350822287508e-38, PT ;  /* 0x008000002400780b */ /* 0x000fc60003f8e000 */
[----:B------:R-:W-:Y:S01]  /*3090*/  FADD R33, R33, 9.9999997473787516356e-06 ;  /* 0x3727c5ac21217421 */ /* 0x000fe20000000000 */
[----:B------:R-:W0:Y:S01]  /*30a0*/  MUFU.RCP R38, R32 ;  /* 0x0000002000267308 */ /* 0x000e220000001000 */
[----:B------:R-:W-:-:S04]  /*30b0*/  FSEL R37, R99, 1, P6 ;  /* 0x3f80000063257808 */ /* 0x000fc80003000000 */
[----:B------:R-:W-:Y:S01]  /*30c0*/  @P6 FMUL R36, R36, 0.25 ;  /* 0x3e80000024246820 */ /* 0x000fe20000400000 */
[----:B-1----:R-:W-:Y:S02]  /*30d0*/  FSETP.GT.AND P6, PT, R30, 8.50705917302346158658e+37, PT ;  /* 0x7e8000001e00780b */ /* 0x002fe40003fc4000 */
[----:B------:R-:W1:Y:S01]  /*30e0*/  MUFU.SQRT R32, R33 ;  /* 0x0000002100207308 */ /* 0x000e620000002000 */
[----:B------:R-:W-:Y:S01]  /*30f0*/  @!P4 FMUL R36, R36, 16777216 ;  /* 0x4b8000002424c820 */ /* 0x000fe20000400000 */
[----:B------:R-:W-:Y:S01]  /*3100*/  @!P4 FMUL R37, R37, 16777216 ;  /* 0x4b8000002525c820 */ /* 0x000fe20000400000 */
[----:B------:R-:W-:Y:S02]  /*3110*/  FSETP.GEU.AND P4, PT, R30, 1.175494350822287508e-38, PT ;  /* 0x008000001e00780b */ /* 0x000fe40003f8e000 */
[----:B------:R-:W-:Y:S01]  /*3120*/  FSEL R35, R99, 1, P6 ;  /* 0x3f80000063237808 */ /* 0x000fe20003000000 */
[----:B0-----:R-:W-:-:S05]  /*3130*/  FMUL R34, R38, R31 ;  /* 0x0000001f26227220 */ /* 0x001fca0000400000 */
[----:B------:R-:W-:Y:S01]  /*3140*/  @P6 FMUL R30, R30, 0.25 ;  /* 0x3e8000001e1e6820 */ /* 0x000fe20000400000 */
[----:B-1----:R-:W-:-:S04]  /*3150*/  FSETP.GT.AND P6, PT, R32, 8.50705917302346158658e+37, PT ;  /* 0x7e8000002000780b */ /* 0x002fc80003fc4000 */
[----:B------:R-:W-:Y:S01]  /*3160*/  @!P4 FMUL R30, R30, 16777216 ;  /* 0x4b8000001e1ec820 */ /* 0x000fe20000400000 */
[----:B------:R-:W-:Y:S01]  /*3170*/  @!P4 FMUL R35, R35, 16777216 ;  /* 0x4b8000002323c820 */ /* 0x000fe20000400000 */
[----:B------:R-:W-:Y:S01]  /*3180*/  FSETP.GEU.AND P4, PT, R32, 1.175494350822287508e-38, PT ;  /* 0x008000002000780b */ /* 0x000fe20003f8e000 */
[----:B------:R-:W-:Y:S01]  /*3190*/  FMUL R113, R34, R113 ;  /* 0x0000007122717220 */ /* 0x000fe20000400000 */
[----:B--2---:R-:W-:Y:S02]  /*31a0*/  SEL R34, R65, RZ, P1 ;  /* 0x000000ff41227207 */ /* 0x004fe40000800000 */
[----:B-----5:R-:W-:Y:S02]  /*31b0*/  SEL R121, R60, RZ, P2 ;  /* 0x000000ff3c797207 */ /* 0x020fe40001000000 */
[----:B------:R-:W-:Y:S01]  /*31c0*/  FSEL R44, R99, 1, P6 ;  /* 0x3f800000632c7808 */ /* 0x000fe20003000000 */
[----:B------:R-:W-:-:S06]  /*31d0*/  @P6 FMUL R32, R32, 0.25 ;  /* 0x3e80000020206820 */ /* 0x000fcc0000400000 */
[----:B------:R-:W-:Y:S01]  /*31e0*/  @!P4 FMUL R44, R44, 16777216 ;  /* 0x4b8000002c2cc820 */ /* 0x000fe20000400000 */
[----:B------:R-:W-:Y:S01]  /*31f0*/  @!P4 FMUL R32, R32, 16777216 ;  /* 0x4b8000002020c820 */ /* 0x000fe20000400000 */
[----:B------:R-:W0:Y:S01]  /*3200*/  MUFU.RCP R36, R36 ;  /* 0x0000002400247308 */ /* 0x000e220000001000 */
[----:B------:R-:W-:Y:S01]  /*3210*/  CS2R R38, SRZ ;  /* 0x0000000000267805 */ /* 0x000fe2000001ff00 */
[----:B------:R-:W-:-:S06]  /*3220*/  UIMAD.WIDE UR22, UR7, 0x4, UR14 ;  /* 0x00000004071678a5 */ /* 0x000fcc000f8e020e */
[----:B------:R-:W-:Y:S01]  /*3230*/  MUFU.RCP R115, R32 ;  /* 0x0000002000737308 */ /* 0x000fe20000001000 */
[----:B0-----:R-:W-:Y:S01]  /*3240*/  FMUL R31, R36, R37 ;  /* 0x00000025241f7220 */ /* 0x001fe20000400000 */
[----:B------:R-:W-:-:S06]  /*3250*/  CS2R R36, SRZ ;  /* 0x0000000000247805 */ /* 0x000fcc000001ff00 */
[----:B------:R-:W-:Y:S01]  /*3260*/  MUFU.RCP R30, R30 ;  /* 0x0000001e001e7308 */ /* 0x000fe20000001000 */
[----:B------:R0:W2:Y:S01]  /*3270*/  @P5 LDG.E.EL.128 R36, desc[UR28][R28.64] ;  /* 0x0000001c1c245981 */ /* 0x0000a2000c2e1d00 */
[----:B------:R-:W-:Y:S02]  /*3280*/  SEL R65, R19, RZ, P3 ;  /* 0x000000ff13417207 */ /* 0x000fe40001800000 */
[----:B------:R-:W-:Y:S02]  /*3290*/  SEL R56, R56, RZ, P2 ;  /* 0x000000ff38387207 */ /* 0x000fe40001000000 */
[----:B---3--:R-:W-:-:S05]  /*32a0*/  SEL R12, R12, RZ, P3 ;  /* 0x000000ff0c0c7207 */ /* 0x008fca0001800000 */
[----:B------:R-:W-:Y:S01]  /*32b0*/  FADD R12, R12, 9.9999997473787516356e-06 ;  /* 0x3727c5ac0c0c7421 */ /* 0x000fe20000000000 */
[----:B------:R-:W-:-:S05]  /*32c0*/  SEL R13, R13, RZ, P3 ;  /* 0x000000ff0d0d7207 */ /* 0x000fca0001800000 */
[----:B------:R-:W1:Y:S01]  /*32d0*/  MUFU.SQRT R12, R12 ;  /* 0x0000000c000c7308 */ /* 0x000e620000002000 */
[----:B------:R-:W-:Y:S01]  /*32e0*/  FADD R19, R13, 9.9999997473787516356e-06 ;  /* 0x3727c5ac0d137421 */ /* 0x000fe20000000000 */
[----:B------:R-:W-:Y:S01]  /*32f0*/  FADD R121, R56, -R121 ;  /* 0x8000007938797221 */ /* 0x000fe20000000000 */
[----:B------:R-:W-:Y:S02]  /*3300*/  SEL R56, R67, RZ, P1 ;  /* 0x000000ff43387207 */ /* 0x000fe40000800000 */
[----:B------:R-:W-:-:S03]  /*3310*/  SEL R23, R23, RZ, P1 ;  /* 0x000000ff17177207 */ /* 0x000fc60000800000 */
[----:B------:R-:W3:Y:S02]  /*3320*/  MUFU.SQRT R19, R19 ;  /* 0x0000001300137308 */ /* 0x000ee40000002000 */
[----:B------:R-:W-:Y:S01]  /*3330*/  FADD R56, R23, -R56 ;  /* 0x8000003817387221 */ /* 0x000fe20000000000 */
[C---:B-1----:R-:W-:Y:S02]  /*3340*/  FSETP.GT.AND P6, PT, R12.reuse, 8.50705917302346158658e+37, PT ;  /* 0x7e8000000c00780b */ /* 0x042fe40003fc4000 */
[----:B------:R-:W-:Y:S02]  /*3350*/  FSETP.GEU.AND P4, PT, R12, 1.175494350822287508e-38, PT ;  /* 0x008000000c00780b */ /* 0x000fe40003f8e000 */
[----:B------:R-:W-:Y:S02]  /*3360*/  SEL R23, R66, RZ, P1 ;  /* 0x000000ff42177207 */ /* 0x000fe40000800000 */
[----:B------:R-:W-:Y:S02]  /*3370*/  SEL R13, R26, RZ, P3 ;  /* 0x000000ff1a0d7207 */ /* 0x000fe40001800000 */
[----:B------:R-:W-:-:S05]  /*3380*/  SEL R66, R18, RZ, P3 ;  /* 0x000000ff12427207 */ /* 0x000fca0001800000 */
[----:B------:R-:W-:Y:S01]  /*3390*/  FADD R66, R66, -R13 ;  /* 0x8000000d42427221 */ /* 0x000fe20000000000 */
[----:B------:R-:W-:Y:S01]  /*33a0*/  FSEL R13, R99, 1, P6 ;  /* 0x3f800000630d7808 */ /* 0x000fe20003000000 */
[----:B------:R-:W-:Y:S01]  /*33b0*/  @P6 FMUL R12, R12, 0.25 ;  /* 0x3e8000000c0c6820 */ /* 0x000fe20000400000 */
[----:B---3--:R-:W-:-:S03]  /*33c0*/  FSETP.GT.AND P6, PT, R19, 8.50705917302346158658e+37, PT ;  /* 0x7e8000001300780b */ /* 0x008fc60003fc4000 */
[----:B------:R-:W-:Y:S01]  /*33d0*/  @!P4 FMUL R12, R12, 16777216 ;  /* 0x4b8000000c0cc820 */ /* 0x000fe20000400000 */
[----:B------:R-:W-:Y:S01]  /*33e0*/  @!P4 FMUL R13, R13, 16777216 ;  /* 0x4b8000000d0dc820 */ /* 0x000fe20000400000 */
[----:B------:R-:W-:Y:S02]  /*33f0*/  FSETP.GEU.AND P4, PT, R19, 1.175494350822287508e-38, PT ;  /* 0x008000001300780b */ /* 0x000fe40003f8e000 */
[----:B------:R-:W-:-:S06]  /*3400*/  SEL R21, R21, RZ, P1 ;  /* 0x000000ff15157207 */ /* 0x000fcc0000800000 */
[----:B------:R-:W-:Y:S01]  /*3410*/  @P6 FMUL R19, R19, 0.25 ;  /* 0x3e80000013136820 */ /* 0x000fe20000400000 */
[----:B------:R-:W-:-:S04]  /*3420*/  SEL R22, R22, RZ, P1 ;  /* 0x000000ff16167207 */ /* 0x000fc80000800000 */
[----:B------:R-:W-:Y:S01]  /*3430*/  @!P4 FMUL R19, R19, 16777216 ;  /* 0x4b8000001313c820 */ /* 0x000fe20000400000 */
[----:B------:R-:W-:Y:S01]  /*3440*/  FADD R34, R21, -R34 ;  /* 0x8000002215227221 */ /* 0x000fe20000000000 */
[----:B------:R-:W1:Y:S01]  /*3450*/  MUFU.RCP R12, R12 ;  /* 0x0000000c000c7308 */ /* 0x000e620000001000 */
[----:B0-----:R-:W-:Y:S02]  /*3460*/  IMAD.U32 R28, RZ, RZ, UR22 ;  /* 0x00000016ff1c7e24 */ /* 0x001fe4000f8e00ff */
[----:B------:R-:W-:Y:S01]  /*3470*/  IMAD.U32 R29, RZ, RZ, UR23 ;  /* 0x00000017ff1d7e24 */ /* 0x000fe2000f8e00ff */
[----:B------:R-:W-:Y:S01]  /*3480*/  UIMAD.WIDE UR22, UR7, 0x4, UR20 ;  /* 0x00000004071678a5 */ /* 0x000fe2000f8e0214 */
[----:B------:R-:W-:-:S03]  /*3490*/  FADD R23, R22, -R23 ;  /* 0x8000001716177221 */ /* 0x000fc60000000000 */
[----:B------:R-:W0:Y:S01]  /*34a0*/  MUFU.RCP R19, R19 ;  /* 0x0000001300137308 */ /* 0x000e220000001000 */
[----:B------:R-:W-:Y:S01]  /*34b0*/  FMUL R22, R125, R34 ;  /* 0x000000227d167220 */ /* 0x000fe20000400000 */
[----:B------:R-:W-:Y:S01]  /*34c0*/  SEL R14, R14, RZ, P3 ;  /* 0x000000ff0e0e7207 */ /* 0x000fe20001800000 */
[----:B------:R-:W-:Y:S01]  /*34d0*/  FMUL R115, R115, R44 ;  /* 0x0000002c73737220 */ /* 0x000fe20000400000 */
[----:B------:R-:W-:Y:S02]  /*34e0*/  SEL R125, R16, RZ, P3 ;  /* 0x000000ff107d7207 */ /* 0x000fe40001800000 */
[----:B------:R-:W-:Y:S02]  /*34f0*/  CS2R R44, SRZ ;  /* 0x00000000002c7805 */ /* 0x000fe4000001ff00 */
[----:B------:R-:W-:Y:S02]  /*3500*/  FSEL R16, R99, 1, P6 ;  /* 0x3f80000063107808 */ /* 0x000fe40003000000 */
[----:B------:R-:W-:-:S02]  /*3510*/  CS2R R46, SRZ ;  /* 0x00000000002e7805 */ /* 0x000fc4000001ff00 */
[----:B------:R-:W-:Y:S02]  /*3520*/  CS2R R52, SRZ ;  /* 0x0000000000347805 */ /* 0x000fe4000001ff00 */
[----:B------:R-:W-:Y:S01]  /*3530*/  CS2R R54, SRZ ;  /* 0x0000000000367805 */ /* 0x000fe2000001ff00 */
[----:B------:R-:W-:Y:S02]  /*3540*/  IMAD.U32 R32, RZ, RZ, UR22 ;  /* 0x00000016ff207e24 */ /* 0x000fe4000f8e00ff */
[----:B------:R-:W-:Y:S01]  /*3550*/  FMUL R35, R30, R35 ;  /* 0x000000231e237220 */ /* 0x000fe20000400000 */
[----:B------:R-:W-:Y:S01]  /*3560*/  IMAD.U32 R33, RZ, RZ, UR23 ;  /* 0x00000017ff217e24 */ /* 0x000fe2000f8e00ff */
[----:B------:R-:W-:Y:S01]  /*3570*/  SEL R57, R57, RZ, P2 ;  /* 0x000000ff39397207 */ /* 0x000fe20001000000 */
[----:B------:R-:W-:Y:S01]  /*3580*/  UIMAD.WIDE UR16, UR8, 0x4, UR16 ;  /* 0x00000004081078a5 */ /* 0x000fe2000f8e0210 */
[----:B------:R-:W-:Y:S01]  /*3590*/  SEL R120, R61, RZ, P2 ;  /* 0x000000ff3d787207 */ /* 0x000fe20001000000 */
[----:B------:R-:W-:Y:S01]  /*35a0*/  FADD R18, R14, 9.9999997473787516356e-06 ;  /* 0x3727c5ac0e127421 */ /* 0x000fe20000000000 */
[----:B------:R-:W-:Y:S01]  /*35b0*/  SEL R24, R24, RZ, P3 ;  /* 0x000000ff18187207 */ /* 0x000fe20001800000 */
[----:B------:R-:W-:Y:S01]  /*35c0*/  @!P4 FMUL R16, R16, 16777216 ;  /* 0x4b8000001010c820 */ /* 0x000fe20000400000 */
[----:B------:R-:W-:Y:S01]  /*35d0*/  SEL R67, R17, RZ, P3 ;  /* 0x000000ff11437207 */ /* 0x000fe20001800000 */
[----:B------:R-:W-:Y:S01]  /*35e0*/  FMUL R116, R35, R116 ;  /* 0x0000007423747220 */ /* 0x000fe20000400000 */
[----:B------:R-:W-:Y:S01]  /*35f0*/  SEL R14, R25, RZ, P3 ;  /* 0x000000ff190e7207 */ /* 0x000fe20001800000 */
[----:B------:R-:W3:Y:S01]  /*3600*/  @P5 LDG.E.EL.128 R44, desc[UR28][R28.64+-0x700] ;  /* 0xfff9001c1c2c5981 */ /* 0x000ee2000c2e1d00 */
[----:B------:R-:W-:Y:S01]  /*3610*/  SEL R58, R58, RZ, P2 ;  /* 0x000000ff3a3a7207 */ /* 0x000fe20001000000 */
[----:B------:R-:W-:Y:S01]  /*3620*/  FADD R120, R57, -R120 ;  /* 0x8000007839787221 */ /* 0x000fe20000000000 */
[----:B------:R-:W-:Y:S01]  /*3630*/  SEL R123, R62, RZ, P2 ;  /* 0x000000ff3e7b7207 */ /* 0x000fe20001000000 */
[----:B------:R4:W5:Y:S01]  /*3640*/  @P5 LDG.E.EL.128 R52, desc[UR28][R32.64+-0x700] ;  /* 0xfff9001c20345981 */ /* 0x000962000c2e1d00 */
[----:B------:R-:W-:Y:S01]  /*3650*/  FMUL R21, R127, R56 ;  /* 0x000000387f157220 */ /* 0x000fe20000400000 */
[----:B------:R-:W-:Y:S01]  /*3660*/  CS2R R34, SRZ ;  /* 0x0000000000227805 */ /* 0x000fe2000001ff00 */
[----:B------:R-:W-:Y:S01]  /*3670*/  FADD R125, R125, -R24 ;  /* 0x800000187d7d7221 */ /* 0x000fe20000000000 */
[----:B------:R-:W-:-:S02]  /*3680*/  IMAD.U32 R56, RZ, RZ, UR16 ;  /* 0x00000010ff387e24 */ /* 0x000fc4000f8e00ff */
[----:B------:R-:W-:Y:S01]  /*3690*/  FADD R67, R67, -R14 ;  /* 0x8000000e43437221 */ /* 0x000fe20000000000 */
[----:B------:R-:W-:Y:S02]  /*36a0*/  IMAD.U32 R57, RZ, RZ, UR17 ;  /* 0x00000011ff397e24 */ /* 0x000fe4000f8e00ff */
[----:B-1----:R-:W-:Y:S01]  /*36b0*/  FMUL R24, R12, R13 ;  /* 0x0000000d0c187220 */ /* 0x002fe20000400000 */
[----:B0-----:R-:W-:Y:S01]  /*36c0*/  FMUL R26, R19, R16 ;  /* 0x00000010131a7220 */ /* 0x001fe20000400000 */
[----:B------:R-:W-:Y:S01]  /*36d0*/  UIMAD.WIDE UR10, UR8, 0x4, UR10 ;  /* 0x00000004080a78a5 */ /* 0x000fe2000f8e020a */
[----:B----4-:R-:W-:Y:S01]  /*36e0*/  CS2R R32, SRZ ;  /* 0x0000000000207805 */ /* 0x010fe2000001ff00 */
[----:B------:R-:W-:Y:S01]  /*36f0*/  FADD R123, R58, -R123 ;  /* 0x8000007b3a7b7221 */ /* 0x000fe20000000000 */
[----:B------:R-:W-:Y:S01]  /*3700*/  SEL R58, R27, RZ, P3 ;  /* 0x000000ff1b3a7207 */ /* 0x000fe20001800000 */
[----:B------:R-:W-:Y:S01]  /*3710*/  FMUL R125, R24, R125 ;  /* 0x0000007d187d7220 */ /* 0x000fe20000400000 */
[----:B------:R-:W-:Y:S01]  /*3720*/  FMUL R67, R26, R67 ;  /* 0x000000431a437220 */ /* 0x000fe20000400000 */
[----:B------:R-:W-:Y:S01]  /*3730*/  FMUL R114, R31, R114 ;  /* 0x000000721f727220 */ /* 0x000fe20000400000 */
[----:B------:R0:W4:Y:S01]  /*3740*/  @P2 LDG.E.EL.128 R32, desc[UR28][R56.64] ;  /* 0x0000001c38202981 */ /* 0x000122000c2e1d00 */
[----:B------:R-:W-:-:S02]  /*3750*/  CS2R R24, SRZ ;  /* 0x0000000000187805 */ /* 0x000fc4000001ff00 */
[----:B------:R-:W-:Y:S02]  /*3760*/  CS2R R26, SRZ ;  /* 0x00000000001a7805 */ /* 0x000fe4000001ff00 */
[----:B------:R-:W-:Y:S02]  /*3770*/  CS2R R28, SRZ ;  /* 0x00000000001c7805 */ /* 0x000fe4000001ff00 */
[----:B------:R-:W-:Y:S02]  /*3780*/  CS2R R30, SRZ ;  /* 0x00000000001e7805 */ /* 0x000fe4000001ff00 */
[----:B------:R-:W-:Y:S01]  /*3790*/  SEL R15, R15, RZ, P3 ;  /* 0x000000ff0f0f7207 */ /* 0x000fe20001800000 */
[----:B------:R-:W1:Y:S01]  /*37a0*/  MUFU.SQRT R18, R18 ;  /* 0x0000001200127308 */ /* 0x000e620000002000 */
[----:B------:R-:W-:Y:S02]  /*37b0*/  SEL R118, R63, RZ, P2 ;  /* 0x000000ff3f767207 */ /* 0x000fe40001000000 */
[----:B------:R-:W-:Y:S01]  /*37c0*/  SEL R59, R59, RZ, P2 ;  /* 0x000000ff3b3b7207 */ /* 0x000fe20001000000 */
[----:B0-----:R-:W-:Y:S01]  /*37d0*/  IMAD.U32 R56, RZ, RZ, UR10 ;  /* 0x0000000aff387e24 */ /* 0x001fe2000f8e00ff */
[----:B------:R-:W5:Y:S01]  /*37e0*/  @P2 LDG.E.EL.128 R28, desc[UR28][R134.64] ;  /* 0x0000001c861c2981 */ /* 0x000f62000c2e1d00 */
[----:B------:R-:W-:-:S02]  /*37f0*/  IMAD.U32 R57, RZ, RZ, UR11 ;  /* 0x0000000bff397e24 */ /* 0x000fc4000f8e00ff */
[----:B------:R-:W-:Y:S01]  /*3800*/  FMUL R23, R126, R23 ;  /* 0x000000177e177220 */ /* 0x000fe20000400000 */
[----:B------:R-:W-:Y:S02]  /*3810*/  UIMAD.WIDE UR18, UR8, 0x4, UR18 ;  /* 0x00000004081278a5 */ /* 0x000fe4000f8e0212 */
[----:B------:R-:W-:Y:S01]  /*3820*/  UIMAD.WIDE UR14, UR8, 0x4, UR14 ;  /* 0x00000004080e78a5 */ /* 0x000fe2000f8e020e */
[----:B------:R0:W5:Y:S01]  /*3830*/  @P1 LDG.E.EL.128 R24, desc[UR28][R56.64+-0x200] ;  /* 0xfffe001c38181981 */ /* 0x000162000c2e1d00 */
[----:B------:R-:W-:Y:S01]  /*3840*/  FADD R17, R15, 9.9999997473787516356e-06 ;  /* 0x3727c5ac0f117421 */ /* 0x000fe20000000000 */
[----:B------:R-:W-:Y:S02]  /*3850*/  CS2R R12, SRZ ;  /* 0x00000000000c7805 */ /* 0x000fe4000001ff00 */
[----:B------:R-:W-:Y:S01]  /*3860*/  CS2R R14, SRZ ;  /* 0x00000000000e7805 */ /* 0x000fe2000001ff00 */
[----:B------:R-:W-:Y:S01]  /*3870*/  ULDC.64 UR22, c[0x0][0x280] ;  /* 0x0000a00000167ab9 */ /* 0x000fe20000000a00 */
[----:B------:R-:W-:-:S04]  /*3880*/  ULDC.64 UR16, c[0x0][0x288] ;  /* 0x0000a20000107ab9 */ /* 0x000fc80000000a00 */
[----:B------:R0:W5:Y:S01]  /*3890*/  @P1 LDG.E.EL.128 R12, desc[UR28][R128.64] ;  /* 0x0000001c800c1981 */ /* 0x000162000c2e1d00 */
[C---:B-1----:R-:W-:Y:S02]  /*38a0*/  FSETP.GT.AND P6, PT, R18.reuse, 8.50705917302346158658e+37, PT ;  /* 0x7e8000001200780b */ /* 0x042fe40003fc4000 */
[----:B------:R-:W-:-:S11]  /*38b0*/  FSETP.GEU.AND P4, PT, R18, 1.175494350822287508e-38, PT ;  /* 0x008000001200780b */ /* 0x000fd60003f8e000 */
[----:B------:R-:W-:-:S04]  /*38c0*/  @P6 FMUL R18, R18, 0.25 ;  /* 0x3e80000012126820 */ /* 0x000fc80000400000 */
[----:B------:R-:W-:Y:S01]  /*38d0*/  @!P4 FMUL R18, R18, 16777216 ;  /* 0x4b8000001212c820 */ /* 0x000fe20000400000 */
[----:B------:R-:W-:-:S05]  /*38e0*/  FADD R118, R59, -R118 ;  /* 0x800000763b767221 */ /* 0x000fca0000000000 */
[----:B------:R-:W1:Y:S01]  /*38f0*/  MUFU.RCP R18, R18 ;  /* 0x0000001200127308 */ /* 0x000e620000001000 */
[----:B------:R-:W-:-:S05]  /*3900*/  FSEL R59, R99, 1, P6 ;  /* 0x3f800000633b7808 */ /* 0x000fca0003000000 */
[----:B------:R-:W-:Y:S02]  /*3910*/  @!P4 FMUL R59, R59, 16777216 ;  /* 0x4b8000003b3bc820 */ /* 0x000fe40000400000 */
[----:B------:R-:W0:Y:S02]  /*3920*/  MUFU.SQRT R17, R17 ;  /* 0x0000001100117308 */ /* 0x000e240000002000 */
[----:B-1----:R-:W-:-:S04]  /*3930*/  FMUL R59, R18, R59 ;  /* 0x0000003b123b7220 */ /* 0x002fc80000400000 */
[----:B------:R-:W-:Y:S01]  /*3940*/  FMUL R66, R59, R66 ;  /* 0x000000423b427220 */ /* 0x000fe20000400000 */
[----:B------:R-:W-:Y:S01]  /*3950*/  UIMAD.WIDE UR10, UR8, 0x4, UR12 ;  /* 0x00000004080a78a5 */ /* 0x000fe2000f8e020c */
[C---:B0-----:R-:W-:Y:S02]  /*3960*/  FSETP.GT.AND P6, PT, R17.reuse, 8.50705917302346158658e+37, PT ;  /* 0x7e8000001100780b */ /* 0x041fe40003fc4000 */
[----:B------:R-:W-:Y:S01]  /*3970*/  FSETP.GEU.AND P4, PT, R17, 1.175494350822287508e-38, PT ;  /* 0x008000001100780b */ /* 0x000fe20003f8e000 */
[----:B------:R-:W-:Y:S01]  /*3980*/  FADD R65, R65, -R58 ;  /* 0x8000003a41417221 */ /* 0x000fe20000000000 */
[----:B------:R-:W-:-:S09]  /*3990*/  CS2R R56, SRZ ;  /* 0x0000000000387805 */ /* 0x000fd2000001ff00 */
[----:B------:R-:W-:Y:S01]  /*39a0*/  @P6 FMUL R17, R17, 0.25 ;  /* 0x3e80000011116820 */ /* 0x000fe20000400000 */
[----:B--2---:R-:W-:Y:S02]  /*39b0*/  SEL R36, R36, RZ, P5 ;  /* 0x000000ff24247207 */ /* 0x004fe40002800000 */
[----:B------:R-:W-:Y:S02]  /*39c0*/  SEL R38, R38, RZ, P5 ;  /* 0x000000ff26267207 */ /* 0x000fe40002800000 */
[----:B------:R-:W-:Y:S01]  /*39d0*/  SEL R39, R39, RZ, P5 ;  /* 0x000000ff27277207 */ /* 0x000fe20002800000 */
[----:B------:R-:W-:-:S06]  /*39e0*/  @!P4 FMUL R17, R17, 16777216 ;  /* 0x4b8000001111c820 */ /* 0x000fcc0000400000 */
[----:B------:R-:W0:Y:S01]  /*39f0*/  MUFU.RCP R17, R17 ;  /* 0x0000001100117308 */ /* 0x000e220000001000 */
[----:B------:R-:W-:-:S05]  /*3a00*/  FSEL R16, R99, 1, P6 ;  /* 0x3f80000063107808 */ /* 0x000fca0003000000 */
[----:B------:R-:W-:Y:S01]  /*3a10*/  @!P4 FMUL R16, R16, 16777216 ;  /* 0x4b8000001010c820 */ /* 0x000fe20000400000 */
[----:B------:R-:W-:Y:S02]  /*3a20*/  SEL R37, R37, RZ, P5 ;  /* 0x000000ff25257207 */ /* 0x000fe40002800000 */
[----:B------:R-:W-:Y:S01]  /*3a30*/  CS2R R18, SRZ ;  /* 0x0000000000127805 */ /* 0x000fe2000001ff00 */
[----:B0-----:R-:W-:-:S04]  /*3a40*/  FMUL R16, R17, R16 ;  /* 0x0000001011107220 */ /* 0x001fc80000400000 */
[----:B------:R-:W-:Y:S01]  /*3a50*/  FMUL R65, R16, R65 ;  /* 0x0000004110417220 */ /* 0x000fe20000400000 */
[----:B------:R-:W-:-:S06]  /*3a60*/  CS2R R16, SRZ ;  /* 0x0000000000107805 */ /* 0x000fcc000001ff00 */
[----:B------:R-:W2:Y:S01]  /*3a70*/  @P3 LDG.E.EL.128 R16, desc[UR28][R132.64] ;  /* 0x0000001c84103981 */ /* 0x000ea2000c2e1d00 */
[----:B---3--:R-:W-:-:S05]  /*3a80*/  SEL R59, R44, RZ, P5 ;  /* 0x000000ff2c3b7207 */ /* 0x008fca0002800000 */
[----:B------:R-:W-:Y:S01]  /*3a90*/  FADD R126, R36, -R59 ;  /* 0x8000003b247e7221 */ /* 0x000fe20000000000 */
[----:B------:R-:W-:Y:S02]  /*3aa0*/  SEL R36, R45, RZ, P5 ;  /* 0x000000ff2d247207 */ /* 0x000fe40002800000 */
[----:B------:R-:W-:Y:S02]  /*3ab0*/  SEL R45, R46, RZ, P5 ;  /* 0x000000ff2e2d7207 */ /* 0x000fe40002800000 */
[----:B------:R-:W-:-:S03]  /*3ac0*/  SEL R44, R47, RZ, P5 ;  /* 0x000000ff2f2c7207 */ /* 0x000fc60002800000 */
[----:B------:R-:W-:Y:S02]  /*3ad0*/  FADD R128, R38, -R45 ;  /* 0x8000002d26807221 */ /* 0x000fe40000000000 */
[----:B------:R-:W-:Y:S01]  /*3ae0*/  FADD R127, R39, -R44 ;  /* 0x8000002c277f7221 */ /* 0x000fe20000000000 */
[----:B----4-:R-:W-:Y:S02]  /*3af0*/  SEL R32, R32, RZ, P2 ;  /* 0x000000ff20207207 */ /* 0x010fe40001000000 */
[----:B------:R-:W-:Y:S02]  /*3b00*/  CS2R R58, SRZ ;  /* 0x00000000003a7805 */ /* 0x000fe4000001ff00 */
[----:B------:R-:W-:Y:S02]  /*3b10*/  SEL R39, R34, RZ, P2 ;  /* 0x000000ff22277207 */ /* 0x000fe40001000000 */
[----:B------:R-:W-:Y:S01]  /*3b20*/  SEL R34, R33, RZ, P2 ;  /* 0x000000ff21227207 */ /* 0x000fe20001000000 */
[----:B------:R-:W-:Y:S01]  /*3b30*/  IMAD.U32 R33, RZ, RZ, UR11 ;  /* 0x0000000bff217e24 */ /* 0x000fe2000f8e00ff */
[----:B-----5:R-:W-:-:S02]  /*3b40*/  SEL R38, R25, RZ, P1 ;  /* 0x000000ff19267207 */ /* 0x020fc40000800000 */
[----:B------:R-:W-:-:S05]  /*3b50*/  SEL R25, R28, RZ, P2 ;  /* 0x000000ff1c197207 */ /* 0x000fca0001000000 */
[----:B------:R-:W-:Y:S01]  /*3b60*/  FADD R25, R25, -R32 ;  /* 0x8000002019197221 */ /* 0x000fe20000000000 */
[----:B------:R-:W-:-:S05]  /*3b70*/  IMAD.U32 R32, RZ, RZ, UR10 ;  /* 0x0000000aff207e24 */ /* 0x000fca000f8e00ff */
[----:B------:R-:W3:Y:S01]  /*3b80*/  @P3 LDG.E.EL.128 R56, desc[UR28][R32.64+-0x600] ;  /* 0xfffa001c20383981 */ /* 0x000ee2000c2e1d00 */
[----:B------:R-:W-:Y:S01]  /*3b90*/  FADD R129, R37, -R36 ;  /* 0x8000002425817221 */ /* 0x000fe20000000000 */
[----:B------:R-:W-:Y:S02]  /*3ba0*/  CS2R R44, SRZ ;  /* 0x00000000002c7805 */ /* 0x000fe4000001ff00 */
[----:B------:R-:W-:Y:S01]  /*3bb0*/  CS2R R46, SRZ ;  /* 0x00000000002e7805 */ /* 0x000fe2000001ff00 */
[----:B------:R-:W-:Y:S02]  /*3bc0*/  IMAD.U32 R36, RZ, RZ, UR18 ;  /* 0x00000012ff247e24 */ /* 0x000fe4000f8e00ff */
[----:B------:R-:W-:Y:S01]  /*3bd0*/  IMAD.U32 R37, RZ, RZ, UR19 ;  /* 0x00000013ff257e24 */ /* 0x000fe2000f8e00ff */
[----:B------:R-:W-:Y:S02]  /*3be0*/  SEL R29, R29, RZ, P2 ;  /* 0x000000ff1d1d7207 */ /* 0x000fe40001000000 */
[----:B------:R-:W-:-:S02]  /*3bf0*/  SEL R14, R14, RZ, P1 ;  /* 0x000000ff0e0e7207 */ /* 0x000fc40000800000 */
[----:B------:R-:W-:Y:S01]  /*3c00*/  SEL R13, R13, RZ, P1 ;  /* 0x000000ff0d0d7207 */ /* 0x000fe20000800000 */
[----:B------:R0:W4:Y:S01]  /*3c10*/  @P3 LDG.E.EL.128 R44, desc[UR28][R36.64+-0x600] ;  /* 0xfffa001c242c3981 */ /* 0x000122000c2e1d00 */
[----:B------:R-:W-:Y:S01]  /*3c20*/  FADD R28, R29, -R34 ;  /* 0x800000221d1c7221 */ /* 0x000fe20000000000 */
[----:B------:R-:W-:Y:S02]  /*3c30*/  SEL R29, R26, RZ, P1 ;  /* 0x000000ff1a1d7207 */ /* 0x000fe40000800000 */
[----:B------:R-:W-:Y:S02]  /*3c40*/  SEL R27, R27, RZ, P1 ;  /* 0x000000ff1b1b7207 */ /* 0x000fe40000800000 */
[----:B------:R-:W-:Y:S02]  /*3c50*/  SEL R12, R12, RZ, P1 ;  /* 0x000000ff0c0c7207 */ /* 0x000fe40000800000 */
[----:B------:R-:W-:Y:S01]  /*3c60*/  SEL R30, R30, RZ, P2 ;  /* 0x000000ff1e1e7207 */ /* 0x000fe20001000000 */
[----:B------:R-:W-:Y:S01]  /*3c70*/  UIMAD.WIDE UR10, UR8, 0x4, UR20 ;  /* 0x00000004080a78a5 */ /* 0x000fe2000f8e0214 */
[----:B------:R-:W-:Y:S01]  /*3c80*/  SEL R26, R15, RZ, P1 ;  /* 0x000000ff0f1a7207 */ /* 0x000fe20000800000 */
[----:B------:R-:W-:Y:S01]  /*3c90*/  FADD R15, R14, -R29 ;  /* 0x8000001d0e0f7221 */ /* 0x000fe20000000000 */
[----:B------:R-:W-:Y:S01]  /*3ca0*/  SEL R29, R24, RZ, P1 ;  /* 0x000000ff181d7207 */ /* 0x000fe20000800000 */
[----:B------:R-:W-:Y:S01]  /*3cb0*/  FADD R13, R13, -R38 ;  /* 0x800000260d0d7221 */ /* 0x000fe20000000000 */
[----:B------:R-:W-:Y:S01]  /*3cc0*/  FADD R30, R30, -R39 ;  /* 0x800000271e1e7221 */ /* 0x000fe20000000000 */
[----:B------:R-:W-:Y:S01]  /*3cd0*/  FADD R14, R26, -R27 ;  /* 0x8000001b1a0e7221 */ /* 0x000fe20000000000 */
[----:B------:R-:W-:Y:S01]  /*3ce0*/  FMUL R122, R122, R15 ;  /* 0x0000000f7a7a7220 */ /* 0x000fe20000400000 */
[----:B------:R-:W-:Y:S01]  /*3cf0*/  FADD R29, R12, -R29 ;  /* 0x8000001d0c1d7221 */ /* 0x000fe20000000000 */
[----:B------:R-:W-:Y:S01]  /*3d00*/  FMUL R124, R124, R13 ;  /* 0x0000000d7c7c7220 */ /* 0x000fe20000400000 */
[----:B------:R-:W-:Y:S01]  /*3d10*/  FMUL R107, R107, R14 ;  /* 0x0000000e6b6b7220 */ /* 0x000fe20000400000 */
[----:B------:R-:W-:-:S02]  /*3d20*/  CS2R R12, SRZ ;  /* 0x00000000000c7805 */ /* 0x000fc4000001ff00 */
[----:B------:R-:W-:Y:S02]  /*3d30*/  CS2R R14, SRZ ;  /* 0x00000000000e7805 */ /* 0x000fe4000001ff00 */
[----:B0-----:R-:W-:Y:S02]  /*3d40*/  CS2R R36, SRZ ;  /* 0x0000000000247805 */ /* 0x001fe4000001ff00 */
[----:B------:R-:W-:Y:S01]  /*3d50*/  CS2R R38, SRZ ;  /* 0x0000000000267805 */ /* 0x000fe2000001ff00 */
[----:B------:R-:W-:Y:S02]  /*3d60*/  IMAD.U32 R26, RZ, RZ, UR14 ;  /* 0x0000000eff1a7e24 */ /* 0x000fe4000f8e00ff */
[----:B------:R-:W-:Y:S01]  /*3d70*/  FMUL R104, R104, R25 ;  /* 0x0000001968687220 */ /* 0x000fe20000400000 */
[----:B------:R-:W-:Y:S02]  /*3d80*/  IMAD.U32 R27, RZ, RZ, UR15 ;  /* 0x0000000fff1b7e24 */ /* 0x000fe4000f8e00ff */
[----:B------:R-:W-:Y:S01]  /*3d90*/  FMUL R106, R106, R29 ;  /* 0x0000001d6a6a7220 */ /* 0x000fe20000400000 */
[----:B------:R-:W-:Y:S01]  /*3da0*/  ULDC.64 UR20, c[0x0][0x238] ;  /* 0x00008e0000147ab9 */ /* 0x000fe20000000a00 */
[----:B------:R-:W5:Y:S01]  /*3db0*/  @P5 LDG.E.EL.128 R36, desc[UR28][R130.64] ;  /* 0x0000001c82245981 */ /* 0x000f62000c2e1d00 */
[----:B------:R-:W-:Y:S01]  /*3dc0*/  ULDC.64 UR18, c[0x0][0x258] ;  /* 0x0000960000127ab9 */ /* 0x000fe20000000a00 */
[----:B------:R-:W-:-:S02]  /*3dd0*/  ULDC.64 UR14, c[0x0][0x2b0] ;  /* 0x0000ac00000e7ab9 */ /* 0x000fc40000000a00 */
[----:B------:R0:W5:Y:S01]  /*3de0*/  @P5 LDG.E.EL.128 R12, desc[UR28][R26.64+-0x700] ;  /* 0xfff9001c1a0c5981 */ /* 0x000162000c2e1d00 */
[----:B--2---:R-:W-:Y:S02]  /*3df0*/  SEL R18, R18, RZ, P3 ;  /* 0x000000ff12127207 */ /* 0x004fe40001800000 */
[----:B------:R-:W-:Y:S02]  /*3e00*/  SEL R19, R19, RZ, P3 ;  /* 0x000000ff13137207 */ /* 0x000fe40001800000 */
[----:B------:R-:W-:Y:S02]  /*3e10*/  SEL R17, R17, RZ, P3 ;  /* 0x000000ff11117207 */ /* 0x000fe40001800000 */
[----:B------:R-:W-:Y:S02]  /*3e20*/  SEL R16, R16, RZ, P3 ;  /* 0x000000ff10107207 */ /* 0x000fe40001800000 */
[----:B---3--:R-:W-:-:S05]  /*3e30*/  SEL R34, R56, RZ, P3 ;  /* 0x000000ff38227207 */ /* 0x008fca0001800000 */
[----:B------:R-:W-:-:S06]  /*3e40*/  FADD R34, R34, 9.9999997473787516356e-06 ;  /* 0x3727c5ac22227421 */ /* 0x000fcc0000000000 */
[----:B------:R-:W1:Y:S01]  /*3e50*/  MUFU.SQRT R34, R34 ;  /* 0x0000002200227308 */ /* 0x000e620000002000 */
[----:B------:R-:W-:Y:S02]  /*3e60*/  SEL R24, R57, RZ, P3 ;  /* 0x000000ff39187207 */ /* 0x000fe40001800000 */
[----:B----4-:R-:W-:-:S03]  /*3e70*/  SEL R33, R46, RZ, P3 ;  /* 0x000000ff2e217207 */ /* 0x010fc60001800000 */
[----:B------:R-:W-:Y:S01]  /*3e80*/  FADD R24, R24, 9.9999997473787516356e-06 ;  /* 0x3727c5ac18187421 */ /* 0x000fe20000000000 */
[C---:B-1----:R-:W-:Y:S02]  /*3e90*/  FSETP.GT.AND P6, PT, R34.reuse, 8.50705917302346158658e+37, PT ;  /* 0x7e8000002200780b */ /* 0x042fe40003fc4000 */
[----:B------:R-:W-:-:S03]  /*3ea0*/  FSETP.GEU.AND P4, PT, R34, 1.175494350822287508e-38, PT ;  /* 0x008000002200780b */ /* 0x000fc60003f8e000 */
[----:B------:R-:W1:Y:S01]  /*3eb0*/  MUFU.SQRT R24, R24 ;  /* 0x0000001800187308 */ /* 0x000e620000002000 */
[----:B------:R-:W-:Y:S01]  /*3ec0*/  FADD R29, R18, -R33 ;  /* 0x80000021121d7221 */ /* 0x000fe20000000000 */
[----:B------:R-:W-:Y:S02]  /*3ed0*/  SEL R18, R58, RZ, P3 ;  /* 0x000000ff3a127207 */ /* 0x000fe40001800000 */
[----:B------:R-:W-:-:S04]  /*3ee0*/  SEL R56, R47, RZ, P3 ;  /* 0x000000ff2f387207 */ /* 0x000fc80001800000 */
[----:B------:R-:W-:Y:S01]  /*3ef0*/  @P6 FMUL R34, R34, 0.25 ;  /* 0x3e80000022226820 */ /* 0x000fe20000400000 */
[----:B------:R-:W-:-:S03]  /*3f00*/  FADD R18, R18, 9.9999997473787516356e-06 ;  /* 0x3727c5ac12127421 */ /* 0x000fc60000000000 */
[----:B------:R-:W-:Y:S01]  /*3f10*/  @!P4 FMUL R34, R34, 16777216 ;  /* 0x4b8000002222c820 */ /* 0x000fe20000400000 */
[----:B------:R-:W-:Y:S02]  /*3f20*/  SEL R32, R45, RZ, P3 ;  /* 0x000000ff2d207207 */ /* 0x000fe40001800000 */
[----:B------:R-:W-:Y:S01]  /*3f30*/  SEL R33, R44, RZ, P3 ;  /* 0x000000ff2c217207 */ /* 0x000fe20001800000 */
[----:B------:R-:W-:Y:S02]  /*3f40*/  FADD R56, R19, -R56 ;  /* 0x8000003813387221 */ /* 0x000fe40000000000 */
[----:B------:R-:W2:Y:S01]  /*3f50*/  MUFU.RCP R34, R34 ;  /* 0x0000002200227308 */ /* 0x000ea20000001000 */
[----:B------:R-:W-:Y:S01]  /*3f60*/  FSEL R19, R99, 1, P6 ;  /* 0x3f80000063137808 */ /* 0x000fe20003000000 */
[----:B------:R-:W-:Y:S01]  /*3f70*/  FADD R32, R17, -R32 ;  /* 0x8000002011207221 */ /* 0x000fe20000000000 */
[----:B------:R-:W-:Y:S01]  /*3f80*/  FADD R33, R16, -R33 ;  /* 0x8000002110217221 */ /* 0x000fe20000000000 */
[----:B------:R-:W-:-:S02]  /*3f90*/  CS2R R44, SRZ ;  /* 0x00000000002c7805 */ /* 0x000fc4000001ff00 */
[----:B------:R-:W-:Y:S02]  /*3fa0*/  CS2R R46, SRZ ;  /* 0x00000000002e7805 */ /* 0x000fe4000001ff00 */
[C---:B-1----:R-:W-:Y:S01]  /*3fb0*/  FSETP.GT.AND P6, PT, R24.reuse, 8.50705917302346158658e+37, PT ;  /* 0x7e8000001800780b */ /* 0x042fe20003fc4000 */
[----:B------:R-:W-:Y:S01]  /*3fc0*/  IMAD.U32 R16, RZ, RZ, UR10 ;  /* 0x0000000aff107e24 */ /* 0x000fe2000f8e00ff */
[----:B------:R-:W1:Y:S01]  /*3fd0*/  MUFU.SQRT R18, R18 ;  /* 0x0000001200127308 */ /* 0x000e620000002000 */
[----:B------:R-:W-:Y:S02]  /*3fe0*/  IMAD.U32 R17, RZ, RZ, UR11 ;  /* 0x0000000bff117e24 */ /* 0x000fe4000f8e00ff */
[----:B------:R-:W-:Y:S01]  /*3ff0*/  @!P4 FMUL R19, R19, 16777216 ;  /* 0x4b8000001313c820 */ /* 0x000fe20000400000 */
[----:B------:R-:W-:Y:S01]  /*4000*/  FSETP.GEU.AND P4, PT, R24, 1.175494350822287508e-38, PT ;  /* 0x008000001800780b */ /* 0x000fe20003f8e000 */
[----:B------:R-:W-:Y:S01]  /*4010*/  ULDC.64 UR10, c[0x0][0x230] ;  /* 0x00008c00000a7ab9 */ /* 0x000fe20000000a00 */
[----:B0-----:R-:W-:Y:S01]  /*4020*/  SEL R26, R59, RZ, P3 ;  /* 0x000000ff3b1a7207 */ /* 0x001fe20001800000 */
[----:B------:R0:W3:Y:S01]  /*4030*/  @P5 LDG.E.EL.128 R44, desc[UR28][R16.64+-0x700] ;  /* 0xfff9001c102c5981 */ /* 0x0000e2000c2e1d00 */
[----:B--2---:R-:W-:-:S03]  /*4040*/  FMUL R34, R34, R19 ;  /* 0x0000001322227220 */ /* 0x004fc60000400000 */
[----:B------:R-:W-:Y:S01]  /*4050*/  FADD R26, R26, 9.9999997473787516356e-06 ;  /* 0x3727c5ac1a1a7421 */ /* 0x000fe20000000000 */
[----:B------:R-:W-:Y:S01]  /*4060*/  FSEL R19, R99, 1, P6 ;  /* 0x3f80000063137808 */ /* 0x000fe20003000000 */
[----:B------:R-:W-:Y:S02]  /*4070*/  @P6 FMUL R24, R24, 0.25 ;  /* 0x3e80000018186820 */ /* 0x000fe40000400000 */
[----:B------:R-:W2:Y:S01]  /*4080*/  MUFU.SQRT R57, R26 ;  /* 0x0000001a00397308 */ /* 0x000ea20000002000 */
[----:B-1----:R-:W-:Y:S01]  /*4090*/  FSETP.GT.AND P6, PT, R18, 8.50705917302346158658e+37, PT ;  /* 0x7e8000001200780b */ /* 0x002fe20003fc4000 */
[----:B------:R-:W-:Y:S01]  /*40a0*/  @!P4 FMUL R24, R24, 16777216 ;  /* 0x4b8000001818c820 */ /* 0x000fe20000400000 */
[----:B------:R-:W-:Y:S01]  /*40b0*/  @!P4 FMUL R19, R19, 16777216 ;  /* 0x4b8000001313c820 */ /* 0x000fe20000400000 */
[----:B------:R-:W-:Y:S02]  /*40c0*/  FSETP.GEU.AND P4, PT, R18, 1.175494350822287508e-38, PT ;  /* 0x008000001200780b */ /* 0x000fe40003f8e000 */
[----:B------:R-:W-:-:S08]  /*40d0*/  FSEL R27, R99, 1, P6 ;  /* 0x3f800000631b7808 */ /* 0x000fd00003000000 */
[----:B------:R-:W-:Y:S01]  /*40e0*/  @P6 FMUL R18, R18, 0.25 ;  /* 0x3e80000012126820 */ /* 0x000fe20000400000 */
[----:B--2---:R-:W-:Y:S02]  /*40f0*/  FSETP.GT.AND P6, PT, R57, 8.50705917302346158658e+37, PT ;  /* 0x7e8000003900780b */ /* 0x004fe40003fc4000 */
[----:B------:R-:W-:Y:S01]  /*4100*/  @!P4 FMUL R27, R27, 16777216 ;  /* 0x4b8000001b1bc820 */ /* 0x000fe20000400000 */
[----:B------:R-:W-:Y:S01]  /*4110*/  @!P4 FMUL R18, R18, 16777216 ;  /* 0x4b8000001212c820 */ /* 0x000fe20000400000 */
[C---:B------:R-:W-:Y:S01]  /*4120*/  FSETP.GEU.AND P4, PT, R57.reuse, 1.175494350822287508e-38, PT ;  /* 0x008000003900780b */ /* 0x040fe20003f8e000 */
[----:B------:R-:W1:Y:S08]  /*4130*/  MUFU.RCP R24, R24 ;  /* 0x0000001800187308 */ /* 0x000e700000001000 */
[----:B------:R-:W-:-:S04]  /*4140*/  @P6 FMUL R57, R57, 0.25 ;  /* 0x3e80000039396820 */ /* 0x000fc80000400000 */
[----:B------:R-:W-:Y:S01]  /*4150*/  @!P4 FMUL R57, R57, 16777216 ;  /* 0x4b8000003939c820 */ /* 0x000fe20000400000 */
[----:B------:R-:W2:Y:S01]  /*4160*/  MUFU.RCP R26, R18 ;  /* 0x00000012001a7308 */ /* 0x000ea20000001000 */
[----:B0-----:R-:W-:-:S07]  /*4170*/  FSEL R16, R99, 1, P6 ;  /* 0x3f80000063107808 */ /* 0x001fce0003000000 */
[----:B------:R-:W0:Y:S01]  /*4180*/  MUFU.RCP R57, R57 ;  /* 0x0000003900397308 */ /* 0x000e220000001000 */
[----:B-1----:R-:W-:Y:S01]  /*4190*/  FMUL R19, R24, R19 ;  /* 0x0000001318137220 */ /* 0x002fe20000400000 */
[----:B------:R-:W-:Y:S01]  /*41a0*/  @!P4 FMUL R16, R16, 16777216 ;  /* 0x4b8000001010c820 */ /* 0x000fe20000400000 */
[----:B------:R-:W-:Y:S02]  /*41b0*/  UIMAD.WIDE UR12, UR8, 0x4, UR10 ;  /* 0x00000004080c78a5 */ /* 0x000fe4000f8e020a */
[----:B------:R-:W-:Y:S01]  /*41c0*/  FMUL R32, R19, R32 ;  /* 0x0000002013207220 */ /* 0x000fe20000400000 */
[----:B--2---:R-:W-:Y:S01]  /*41d0*/  FMUL R26, R26, R27 ;  /* 0x0000001b1a1a7220 */ /* 0x004fe20000400000 */
[----:B------:R-:W-:Y:S02]  /*41e0*/  CS2R R18, SRZ ;  /* 0x0000000000127805 */ /* 0x000fe4000001ff00 */
[----:B------:R-:W-:Y:S01]  /*41f0*/  IMAD.U32 R24, RZ, RZ, UR12 ;  /* 0x0000000cff187e24 */ /* 0x000fe2000f8e00ff */
[----:B-----5:R-:W-:Y:S01]  /*4200*/  SEL R37, R37, RZ, P5 ;  /* 0x000000ff25257207 */ /* 0x020fe20002800000 */
[----:B------:R-:W-:Y:S01]  /*4210*/  IMAD.U32 R25, RZ, RZ, UR13 ;  /* 0x0000000dff197e24 */ /* 0x000fe2000f8e00ff */
[----:B------:R-:W-:Y:S01]  /*4220*/  UIMAD.WIDE UR12, UR8, 0x4, UR20 ;  /* 0x00000004080c78a5 */ /* 0x000fe2000f8e0214 */
[----:B0-----:R-:W-:Y:S01]  /*4230*/  FMUL R27, R57, R16 ;  /* 0x00000010391b7220 */ /* 0x001fe20000400000 */
[----:B------:R-:W-:-:S02]  /*4240*/  CS2R R16, SRZ ;  /* 0x0000000000107805 */ /* 0x000fc4000001ff00 */
[----:B------:R-:W-:Y:S02]  /*4250*/  SEL R57, R12, RZ, P5 ;  /* 0x000000ff0c397207 */ /* 0x000fe40002800000 */
[----:B------:R-:W-:Y:S01]  /*4260*/  SEL R12, R13, RZ, P5 ;  /* 0x000000ff0d0c7207 */ /* 0x000fe20002800000 */
[----:B------:R-:W-:Y:S01]  /*4270*/  FMUL R29, R26, R29 ;  /* 0x0000001d1a1d7220 */ /* 0x000fe20000400000 */
[----:B------:R-:W-:Y:S01]  /*4280*/  FMUL R56, R27, R56 ;  /* 0x000000381b387220 */ /* 0x000fe20000400000 */
[----:B------:R0:W2:Y:S01]  /*4290*/  @P2 LDG.E.EL.128 R16, desc[UR28][R24.64] ;  /* 0x0000001c18102981 */ /* 0x0000a2000c2e1d00 */
[----:B------:R-:W-:Y:S01]  /*42a0*/  CS2R R26, SRZ ;  /* 0x00000000001a7805 */ /* 0x000fe2000001ff00 */
[----:B------:R-:W-:Y:S01]  /*42b0*/  FADD R37, R37, -R12 ;  /* 0x8000000c25257221 */ /* 0x000fe20000000000 */
[----:B------:R-:W-:Y:S02]  /*42c0*/  IMAD.U32 R12, RZ, RZ, UR12 ;  /* 0x0000000cff0c7e24 */ /* 0x000fe4000f8e00ff */
[----:B------:R-:W-:Y:S01]  /*42d0*/  IMAD.U32 R13, RZ, RZ, UR13 ;  /* 0x0000000dff0d7e24 */ /* 0x000fe2000f8e00ff */
[----:B0-----:R-:W-:-:S06]  /*42e0*/  CS2R R24, SRZ ;  /* 0x0000000000187805 */ /* 0x001fcc000001ff00 */
[----:B------:R0:W4:Y:S01]  /*42f0*/  @P2 LDG.E.EL.128 R24, desc[UR28][R12.64] ;  /* 0x0000001c0c182981 */ /* 0x000122000c2e1d00 */
[----:B------:R-:W-:-:S05]  /*4300*/  SEL R36, R36, RZ, P5 ;  /* 0x000000ff24247207 */ /* 0x000fca0002800000 */
[----:B------:R-:W-:Y:S01]  /*4310*/  FADD R36, R36, -R57 ;  /* 0x8000003924247221 */ /* 0x000fe20000000000 */
[----:B------:R-:W-:Y:S01]  /*4320*/  FMUL R33, R34, R33 ;  /* 0x0000002122217220 */ /* 0x000fe20000400000 */
[----:B------:R-:W-:Y:S02]  /*4330*/  SEL R34, R38, RZ, P5 ;  /* 0x000000ff26227207 */ /* 0x000fe40002800000 */
[----:B------:R-:W-:Y:S02]  /*4340*/  SEL R38, R39, RZ, P5 ;  /* 0x000000ff27267207 */ /* 0x000fe40002800000 */
[----:B------:R-:W-:-:S05]  /*4350*/  SEL R15, R15, RZ, P5 ;  /* 0x000000ff0f0f7207 */ /* 0x000fca0002800000 */
[----:B------:R-:W-:Y:S01]  /*4360*/  FADD R38, R38, -R15 ;  /* 0x8000000f26267221 */ /* 0x000fe20000000000 */
[----:B------:R-:W-:-:S06]  /*4370*/  UIMAD.WIDE UR12, UR8, 0x4, UR18 ;  /* 0x00000004080c78a5 */ /* 0x000fcc000f8e0212 */
[----:B------:R-:W-:Y:S02]  /*4380*/  IMAD.U32 R58, RZ, RZ, UR12 ;  /* 0x0000000cff3a7e24 */ /* 0x000fe4000f8e00ff */
[----:B------:R-:W-:Y:S01]  /*4390*/  IMAD.U32 R59, RZ, RZ, UR13 ;  /* 0x0000000dff3b7e24 */ /* 0x000fe2000f8e00ff */
[----:B------:R-:W-:Y:S01]  /*43a0*/  UIMAD.WIDE UR12, UR8, 0x4, UR24 ;  /* 0x00000004080c78a5 */ /* 0x000fe2000f8e0218 */
[----:B---3--:R-:W-:-:S05]  /*43b0*/  SEL R46, R46, RZ, P5 ;  /* 0x000000ff2e2e7207 */ /* 0x008fca0002800000 */
[----:B------:R-:W-:Y:S01]  /*43c0*/  FADD R57, R46, 9.9999997473787516356e-06 ;  /* 0x3727c5ac2e397421 */ /* 0x000fe20000000000 */
[----:B------:R-:W-:-:S05]  /*43d0*/  SEL R46, R47, RZ, P5 ;  /* 0x000000ff2f2e7207 */ /* 0x000fca0002800000 */
[----:B------:R-:W1:Y:S01]  /*43e0*/  MUFU.SQRT R57, R57 ;  /* 0x0000003900397308 */ /* 0x000e620000002000 */
[----:B------:R-:W-:Y:S01]  /*43f0*/  FADD R46, R46, 9.9999997473787516356e-06 ;  /* 0x3727c5ac2e2e7421 */ /* 0x000fe20000000000 */
[----:B------:R-:W-:-:S06]  /*4400*/  SEL R44, R44, RZ, P5 ;  /* 0x000000ff2c2c7207 */ /* 0x000fcc0002800000 */
[----:B------:R-:W3:Y:S01]  /*4410*/  MUFU.SQRT R46, R46 ;  /* 0x0000002e002e7308 */ /* 0x000ee20000002000 */
[C---:B-1----:R-:W-:Y:S02]  /*4420*/  FSETP.GT.AND P6, PT, R57.reuse, 8.50705917302346158658e+37, PT ;  /* 0x7e8000003900780b */ /* 0x042fe40003fc4000 */
[----:B------:R-:W-:Y:S01]  /*4430*/  FSETP.GEU.AND P4, PT, R57, 1.175494350822287508e-38, PT ;  /* 0x008000003900780b */ /* 0x000fe20003f8e000 */
[----:B0-----:R-:W-:Y:S01]  /*4440*/  FADD R13, R44, 9.9999997473787516356e-06 ;  /* 0x3727c5ac2c0d7421 */ /* 0x001fe20000000000 */
[----:B------:R-:W-:Y:S02]  /*4450*/  SEL R47, R14, RZ, P5 ;  /* 0x000000ff0e2f7207 */ /* 0x000fe40002800000 */
[----:B------:R-:W-:-:S03]  /*4460*/  FSEL R14, R99, 1, P6 ;  /* 0x3f800000630e7808 */ /* 0x000fc60003000000 */
[----:B------:R-:W0:Y:S01]  /*4470*/  MUFU.SQRT R13, R13 ;  /* 0x0000000d000d7308 */ /* 0x000e220000002000 */
[----:B------:R-:W-:-:S03]  /*4480*/  SEL R45, R45, RZ, P5 ;  /* 0x000000ff2d2d7207 */ /* 0x000fc60002800000 */
[----:B------:R-:W-:Y:S01]  /*4490*/  @P6 FMUL R57, R57, 0.25 ;  /* 0x3e80000039396820 */ /* 0x000fe20000400000 */
[----:B---3--:R-:W-:Y:S01]  /*44a0*/  FSETP.GT.AND P6, PT, R46, 8.50705917302346158658e+37, PT ;  /* 0x7e8000002e00780b */ /* 0x008fe20003fc4000 */
[----:B------:R-:W-:Y:S02]  /*44b0*/  @!P4 FMUL R14, R14, 16777216 ;  /* 0x4b8000000e0ec820 */ /* 0x000fe40000400000 */
[----:B------:R-:W-:Y:S01]  /*44c0*/  @!P4 FMUL R57, R57, 16777216 ;  /* 0x4b8000003939c820 */ /* 0x000fe20000400000 */
[----:B------:R-:W-:Y:S01]  /*44d0*/  FSETP.GEU.AND P4, PT, R46, 1.175494350822287508e-38, PT ;  /* 0x008000002e00780b */ /* 0x000fe20003f8e000 */
[----:B------:R-:W-:Y:S02]  /*44e0*/  FADD R15, R45, 9.9999997473787516356e-06 ;  /* 0x3727c5ac2d0f7421 */ /* 0x000fe40000000000 */
[----:B------:R-:W1:Y:S01]  /*44f0*/  MUFU.RCP R39, R57 ;  /* 0x0000003900277308 */ /* 0x000e620000001000 */
[----:B------:R-:W-:-:S05]  /*4500*/  FSEL R12, R99, 1, P6 ;  /* 0x3f800000630c7808 */ /* 0x000fca0003000000 */
[----:B------:R-:W-:Y:S01]  /*4510*/  @P6 FMUL R46, R46, 0.25 ;  /* 0x3e8000002e2e6820 */ /* 0x000fe20000400000 */
[C---:B0-----:R-:W-:Y:S01]  /*4520*/  FSETP.GT.AND P6, PT, R13.reuse, 8.50705917302346158658e+37, PT ;  /* 0x7e8000000d00780b */ /* 0x041fe20003fc4000 */
[----:B------:R-:W0:Y:S02]  /*4530*/  MUFU.SQRT R15, R15 ;  /* 0x0000000f000f7308 */ /* 0x000e240000002000 */
[----:B------:R-:W-:Y:S01]  /*4540*/  @!P4 FMUL R46, R46, 16777216 ;  /* 0x4b8000002e2ec820 */ /* 0x000fe20000400000 */
[----:B------:R-:W-:Y:S01]  /*4550*/  @!P4 FMUL R12, R12, 16777216 ;  /* 0x4b8000000c0cc820 */ /* 0x000fe20000400000 */
[----:B------:R-:W-:Y:S01]  /*4560*/  FSETP.GEU.AND P4, PT, R13, 1.175494350822287508e-38, PT ;  /* 0x008000000d00780b */ /* 0x000fe20003f8e000 */
[----:B-1----:R-:W-:Y:S01]  /*4570*/  FMUL R39, R39, R14 ;  /* 0x0000000e27277220 */ /* 0x002fe20000400000 */
[----:B------:R-:W-:-:S06]  /*4580*/  FSEL R14, R99, 1, P6 ;  /* 0x3f800000630e7808 */ /* 0x000fcc0003000000 */
[----:B------:R-:W-:Y:S01]  /*4590*/  @P6 FMUL R13, R13, 0.25 ;  /* 0x3e8000000d0d6820 */ /* 0x000fe20000400000 */
[----:B0-----:R-:W-:-:S04]  /*45a0*/  FSETP.GT.AND P6, PT, R15, 8.50705917302346158658e+37, PT ;  /* 0x7e8000000f00780b */ /* 0x001fc80003fc4000 */
[----:B------:R-:W-:Y:S01]  /*45b0*/  @!P4 FMUL R13, R13, 16777216 ;  /* 0x4b8000000d0dc820 */ /* 0x000fe20000400000 */
[----:B------:R-:W-:Y:S01]  /*45c0*/  @!P4 FMUL R14, R14, 16777216 ;  /* 0x4b8000000e0ec820 */ /* 0x000fe20000400000 */
[----:B------:R-:W-:Y:S02]  /*45d0*/  FSETP.GEU.AND P4, PT, R15, 1.175494350822287508e-38, PT ;  /* 0x008000000f00780b */ /* 0x000fe40003f8e000 */
[----:B--2---:R-:W-:Y:S02]  /*45e0*/  SEL R45, R16, RZ, P2 ;  /* 0x000000ff102d7207 */ /* 0x004fe40001000000 */
[----:B----4-:R-:W-:-:S03]  /*45f0*/  SEL R16, R24, RZ, P2 ;  /* 0x000000ff18107207 */ /* 0x010fc60001000000 */
[----:B------:R-:W-:Y:S02]  /*4600*/  @P6 FMUL R15, R15, 0.25 ;  /* 0x3e8000000f0f6820 */ /* 0x000fe40000400000 */
[----:B------:R-:W-:Y:S02]  /*4610*/  FFMA R16, R45, R104, R16 ;  /* 0x000000682d107223 */ /* 0x000fe40000000010 */
[----:B------:R-:W0:Y:S02]  /*4620*/  MUFU.RCP R45, R46 ;  /* 0x0000002e002d7308 */ /* 0x000e240000001000 */
[----:B------:R-:W-:Y:S01]  /*4630*/  @!P4 FMUL R15, R15, 16777216 ;  /* 0x4b8000000f0fc820 */ /* 0x000fe20000400000 */
[----:B------:R-:W-:-:S05]  /*4640*/  FADD R34, R34, -R47 ;  /* 0x8000002f22227221 */ /* 0x000fca0000000000 */
[----:B------:R-:W1:Y:S08]  /*4650*/  MUFU.RCP R47, R13 ;  /* 0x0000000d002f7308 */ /* 0x000e700000001000 */
[----:B------:R-:W2:Y:S01]  /*4660*/  MUFU.RCP R15, R15 ;  /* 0x0000000f000f7308 */ /* 0x000ea20000001000 */
[----:B0-----:R-:W-:Y:S01]  /*4670*/  FMUL R45, R45, R12 ;  /* 0x0000000c2d2d7220 */ /* 0x001fe20000400000 */
[----:B------:R-:W-:-:S05]  /*4680*/  FSEL R12, R99, 1, P6 ;  /* 0x3f800000630c7808 */ /* 0x000fca0003000000 */
[----:B------:R-:W-:Y:S01]  /*4690*/  @!P4 FMUL R12, R12, 16777216 ;  /* 0x4b8000000c0cc820 */ /* 0x000fe20000400000 */
[----:B-1----:R-:W-:Y:S01]  /*46a0*/  FMUL R47, R47, R14 ;  /* 0x0000000e2f2f7220 */ /* 0x002fe20000400000 */
[----:B------:R-:W-:Y:S02]  /*46b0*/  FMUL R24, R45, R38 ;  /* 0x000000262d187220 */ /* 0x000fe40000400000 */
[----:B--2---:R-:W-:Y:S01]  /*46c0*/  FMUL R44, R15, R12 ;  /* 0x0000000c0f2c7220 */ /* 0x004fe20000400000 */
[----:B------:R-:W-:Y:S02]  /*46d0*/  CS2R R12, SRZ ;  /* 0x00000000000c7805 */ /* 0x000fe4000001ff00 */
[----:B------:R-:W-:Y:S01]  /*46e0*/  CS2R R14, SRZ ;  /* 0x00000000000e7805 */ /* 0x000fe2000001ff00 */
[----:B------:R-:W-:Y:S01]  /*46f0*/  FMUL R34, R39, R34 ;  /* 0x0000002227227220 */ /* 0x000fe20000400000 */
[----:B------:R-:W-:Y:S01]  /*4700*/  FMUL R46, R44, R37 ;  /* 0x000000252c2e7220 */ /* 0x000fe20000400000 */
[----:B------:R-:W-:Y:S01]  /*4710*/  FMUL R45, R47, R36 ;  /* 0x000000242f2d7220 */ /* 0x000fe20000400000 */
[----:B------:R-:W-:-:S02]  /*4720*/  CS2R R36, SRZ ;  /* 0x0000000000247805 */ /* 0x000fc4000001ff00 */
[----:B------:R-:W-:Y:S01]  /*4730*/  CS2R R38, SRZ ;  /* 0x0000000000267805 */ /* 0x000fe2000001ff00 */
[----:B------:R0:W2:Y:S02]  /*4740*/  @P1 LDG.E.EL.128 R12, desc[UR28][R58.64+-0x200] ;  /* 0xfffe001c3a0c1981 */ /* 0x0000a4000c2e1d00 */
[----:B0-----:R-:W-:Y:S02]  /*4750*/  IMAD.U32 R58, RZ, RZ, UR12 ;  /* 0x0000000cff3a7e24 */ /* 0x001fe4000f8e00ff */
[----:B------:R-:W-:-:S05]  /*4760*/  IMAD.U32 R59, RZ, RZ, UR13 ;  /* 0x0000000dff3b7e24 */ /* 0x000fca000f8e00ff */
[----:B------:R0:W3:Y:S01]  /*4770*/  @P1 LDG.E.EL.128 R36, desc[UR28][R58.64+-0x200] ;  /* 0xfffe001c3a241981 */ /* 0x0000e2000c2e1d00 */
[----:B------:R-:W-:-:S06]  /*4780*/  UIMAD.WIDE UR12, UR8, 0x4, UR22 ;  /* 0x00000004080c78a5 */ /* 0x000fcc000f8e0216 */
[----:B------:R-:W-:Y:S02]  /*4790*/  IMAD.U32 R60, RZ, RZ, UR12 ;  /* 0x0000000cff3c7e24 */ /* 0x000fe4000f8e00ff */
[----:B------:R-:W-:Y:S01]  /*47a0*/  IMAD.U32 R61, RZ, RZ, UR13 ;  /* 0x0000000dff3d7e24 */ /* 0x000fe2000f8e00ff */
[----:B------:R-:W-:-:S06]  /*47b0*/  UIMAD.WIDE UR12, UR8, 0x4, UR16 ;  /* 0x00000004080c78a5 */ /* 0x000fcc000f8e0210 */
[----:B0-----:R-:W-:Y:S02]  /*47c0*/  IMAD.U32 R58, RZ, RZ, UR12 ;  /* 0x0000000cff3a7e24 */ /* 0x001fe4000f8e00ff */
[----:B------:R-:W-:Y:S01]  /*47d0*/  IMAD.U32 R59, RZ, RZ, UR13 ;  /* 0x0000000dff3b7e24 */ /* 0x000fe2000f8e00ff */
[----:B--2---:R-:W-:Y:S02]  /*47e0*/  SEL R47, R12, RZ, P1 ;  /* 0x000000ff0c2f7207 */ /* 0x004fe40000800000 */
[----:B------:R-:W-:Y:S02]  /*47f0*/  SEL R13, R13, RZ, P1 ;  /* 0x000000ff0d0d7207 */ /* 0x000fe40000800000 */
[----:B---3--:R-:W-:Y:S02]  /*4800*/  SEL R36, R36, RZ, P1 ;  /* 0x000000ff24247207 */ /* 0x008fe40000800000 */
[----:B------:R-:W-:Y:S02]  /*4810*/  SEL R12, R37, RZ, P1 ;  /* 0x000000ff250c7207 */ /* 0x000fe40000800000 */
[----:B------:R-:W-:Y:S01]  /*4820*/  SEL R38, R38, RZ, P1 ;  /* 0x000000ff26267207 */ /* 0x000fe20000800000 */
[----:B------:R-:W-:Y:S01]  /*4830*/  FFMA R44, R47, R106, R36 ;  /* 0x0000006a2f2c7223 */ /* 0x000fe20000000024 */
[----:B------:R-:W-:Y:S01]  /*4840*/  SEL R47, R14, RZ, P1 ;  /* 0x000000ff0e2f7207 */ /* 0x000fe20000800000 */
[----:B------:R-:W-:Y:S01]  /*4850*/  FFMA R124, R13, R124, R12 ;  /* 0x0000007c0d7c7223 */ /* 0x000fe2000000000c */
[----:B------:R-:W-:-:S02]  /*4860*/  SEL R12, R15, RZ, P1 ;  /* 0x000000ff0f0c7207 */ /* 0x000fc40000800000 */
[----:B------:R-:W-:Y:S01]  /*4870*/  SEL R39, R39, RZ, P1 ;  /* 0x000000ff27277207 */ /* 0x000fe20000800000 */
[----:B------:R-:W-:Y:S01]  /*4880*/  FFMA R47, R47, R122, R38 ;  /* 0x0000007a2f2f7223 */ /* 0x000fe20000000026 */
[----:B------:R-:W-:Y:S02]  /*4890*/  CS2R R14, SRZ ;  /* 0x00000000000e7805 */ /* 0x000fe4000001ff00 */
[----:B------:R-:W-:Y:S01]  /*48a0*/  CS2R R36, SRZ ;  /* 0x0000000000247805 */ /* 0x000fe2000001ff00 */
[----:B------:R-:W-:Y:S01]  /*48b0*/  FFMA R57, R12, R107, R39 ;  /* 0x0000006b0c397223 */ /* 0x000fe20000000027 */
[----:B------:R-:W-:Y:S02]  /*48c0*/  CS2R R12, SRZ ;  /* 0x00000000000c7805 */ /* 0x000fe4000001ff00 */
[----:B------:R-:W-:-:S04]  /*48d0*/  CS2R R38, SRZ ;  /* 0x0000000000267805 */ /* 0x000fc8000001ff00 */
[----:B------:R-:W2:Y:S04]  /*48e0*/  @P3 LDG.E.EL.128 R12, desc[UR28][R60.64+-0x600] ;  /* 0xfffa001c3c0c3981 */ /* 0x000ea8000c2e1d00 */
[----:B------:R0:W3:Y:S01]  /*48f0*/  @P3 LDG.E.EL.128 R36, desc[UR28][R58.64+-0x600] ;  /* 0xfffa001c3a243981 */ /* 0x0000e2000c2e1d00 */
[----:B------:R-:W-:-:S06]  /*4900*/  UIMAD.WIDE UR12, UR8, 0x4, UR26 ;  /* 0x00000004080c78a5 */ /* 0x000fcc000f8e021a */
[----:B0-----:R-:W-:Y:S02]  /*4910*/  IMAD.U32 R58, RZ, RZ, UR12 ;  /* 0x0000000cff3a7e24 */ /* 0x001fe4000f8e00ff */
[----:B------:R-:W-:Y:S01]  /*4920*/  IMAD.U32 R59, RZ, RZ, UR13 ;  /* 0x0000000dff3b7e24 */ /* 0x000fe2000f8e00ff */
[----:B------:R-:W-:Y:S01]  /*4930*/  UIMAD.WIDE UR12, UR8, 0x4, UR14 ;  /* 0x00000004080c78a5 */ /* 0x000fe2000f8e020e */
[----:B--2---:R-:W-:Y:S02]  /*4940*/  SEL R15, R15, RZ, P3 ;  /* 0x000000ff0f0f7207 */ /* 0x004fe40001800000 */
[----:B------:R-:W-:Y:S02]  /*4950*/  SEL R13, R13, RZ, P3 ;  /* 0x000000ff0d0d7207 */ /* 0x000fe40001800000 */
[----:B---3--:R-:W-:Y:S02]  /*4960*/  SEL R62, R39, RZ, P3 ;  /* 0x000000ff273e7207 */ /* 0x008fe40001800000 */
[----:B------:R-:W-:-:S02]  /*4970*/  SEL R104, R37, RZ, P3 ;  /* 0x000000ff25687207 */ /* 0x000fc40001800000 */
[----:B------:R-:W-:Y:S01]  /*4980*/  SEL R14, R14, RZ, P3 ;  /* 0x000000ff0e0e7207 */ /* 0x000fe20001800000 */
[----:B------:R-:W-:Y:S01]  /*4990*/  FFMA R56, R15, R56, R62 ;  /* 0x000000380f387223 */ /* 0x000fe2000000003e */
[----:B------:R-:W-:Y:S01]  /*49a0*/  SEL R15, R38, RZ, P3 ;  /* 0x000000ff260f7207 */ /* 0x000fe20001800000 */
[----:B------:R-:W-:Y:S01]  /*49b0*/  FFMA R104, R13, R32, R104 ;  /* 0x000000200d687223 */ /* 0x000fe20000000068 */
[----:B------:R-:W-:Y:S02]  /*49c0*/  SEL R12, R12, RZ, P3 ;  /* 0x000000ff0c0c7207 */ /* 0x000fe40001800000 */
[----:B------:R-:W-:Y:S01]  /*49d0*/  SEL R13, R36, RZ, P3 ;  /* 0x000000ff240d7207 */ /* 0x000fe20001800000 */
[----:B------:R-:W-:Y:S01]  /*49e0*/  FFMA R29, R14, R29, R15 ;  /* 0x0000001d0e1d7223 */ /* 0x000fe2000000000f */
[----:B------:R-:W-:Y:S02]  /*49f0*/  CS2R R14, SRZ ;  /* 0x00000000000e7805 */ /* 0x000fe4000001ff00 */
[----:B------:R-:W-:-:S02]  /*4a00*/  CS2R R36, SRZ ;  /* 0x0000000000247805 */ /* 0x000fc4000001ff00 */
[----:B------:R-:W-:Y:S01]  /*4a10*/  CS2R R38, SRZ ;  /* 0x0000000000267805 */ /* 0x000fe2000001ff00 */
[----:B------:R-:W-:Y:S01]  /*4a20*/  FFMA R106, R12, R33, R13 ;  /* 0x000000210c6a7223 */ /* 0x000fe2000000000d */
[----:B------:R-:W-:Y:S01]  /*4a30*/  CS2R R12, SRZ ;  /* 0x00000000000c7805 */ /* 0x000fe2000001ff00 */
[----:B------:R-:W-:Y:S02]  /*4a40*/  IMAD.U32 R32, RZ, RZ, UR12 ;  /* 0x0000000cff207e24 */ /* 0x000fe4000f8e00ff */
[----:B------:R-:W-:-:S03]  /*4a50*/  IMAD.U32 R33, RZ, RZ, UR13 ;  /* 0x0000000dff217e24 */ /* 0x000fc6000f8e00ff */
[----:B------:R-:W2:Y:S04]  /*4a60*/  @P5 LDG.E.EL.128 R12, desc[UR28][R58.64+-0x700] ;  /* 0xfff9001c3a0c5981 */ /* 0x000ea8000c2e1d00 */
[----:B------:R0:W3:Y:S01]  /*4a70*/  @P5 LDG.E.EL.128 R36, desc[UR28][R32.64+-0x700] ;  /* 0xfff9001c20245981 */ /* 0x0000e2000c2e1d00 */
[----:B------:R-:W-:Y:S01]  /*4a80*/  UISETP.NE.AND UP3, UPT, UR30, 0x180, UPT ;  /* 0x000001801e00788c */ /* 0x000fe2000bf65270 */
[----:B------:R-:W-:Y:S01]  /*4a90*/  FSETP.GEU.AND P6, PT, R106, RZ, PT ;  /* 0x000000ff6a00720b */ /* 0x000fe20003fce000 */
[----:B------:R-:W-:-:S04]  /*4aa0*/  UISETP.GT.AND UP0, UPT, UR8, 0x1bf, UPT ;  /* 0x000001bf0800788c */ /* 0x000fc8000bf04270 */
[----:B------:R-:W-:Y:S02]  /*4ab0*/  PLOP3.LUT P4, PT, PT, PT, UP3, 0x80, 0x0 ;  /* 0x000000000000781c */ /* 0x000fe40003f8f038 */
[----:B------:R-:W-:Y:S01]  /*4ac0*/  FSEL R106, R106, RZ, P6 ;  /* 0x000000ff6a6a7208 */ /* 0x000fe20003000000 */
[----:B------:R-:W-:Y:S02]  /*4ad0*/  UISETP.GE.U32.AND UP2, UPT, UR9, 0x100, UPT ;  /* 0x000001000900788c */ /* 0x000fe4000bf46070 */
[----:B------:R-:W-:Y:S01]  /*4ae0*/  UISETP.GE.AND UP1, UPT, UR8, 0x80, UPT ;  /* 0x000000800800788c */ /* 0x000fe2000bf26270 */
[----:B------:R-:W-:Y:S01]  /*4af0*/  SEL R52, R52, RZ, P5 ;  /* 0x000000ff34347207 */ /* 0x000fe20002800000 */
[----:B------:R-:W-:-:S04]  /*4b00*/  FMUL R117, R117, R30 ;  /* 0x0000001e75757220 */ /* 0x000fc80000400000 */
[----:B------:R-:W-:Y:S01]  /*4b10*/  FADD R30, R52, 9.9999997473787516356e-06 ;  /* 0x3727c5ac341e7421 */ /* 0x000fe20000000000 */
[----:B------:R-:W-:Y:S01]  /*4b20*/  FMUL R119, R119, R28 ;  /* 0x0000001c77777220 */ /* 0x000fe20000400000 */
[----:B------:R-:W-:-:S04]  /*4b30*/  SEL R53, R53, RZ, P5 ;  /* 0x000000ff35357207 */ /* 0x000fc80002800000 */
[----:B------:R-:W-:Y:S01]  /*4b40*/  MUFU.SQRT R30, R30 ;  /* 0x0000001e001e7308 */ /* 0x000fe20000002000 */
[----:B------:R-:W-:Y:S01]  /*4b50*/  SEL R18, R18, RZ, P2 ;  /* 0x000000ff12127207 */ /* 0x000fe20001000000 */
[----:B------:R-:W-:Y:S01]  /*4b60*/  FADD R53, R53, 9.9999997473787516356e-06 ;  /* 0x3727c5ac35357421 */ /* 0x000fe20000000000 */
[----:B0-----:R-:W-:-:S05]  /*4b70*/  SEL R33, R26, RZ, P2 ;  /* 0x000000ff1a217207 */ /* 0x001fca0001000000 */
[----:B------:R-:W-:Y:S01]  /*4b80*/  FFMA R18, R18, R117, R33 ;  /* 0x0000007512127223 */ /* 0x000fe20000000021 */
[----:B------:R-:W-:Y:S01]  /*4b90*/  MUFU.SQRT R53, R53 ;  /* 0x0000003500357308 */ /* 0x000fe20000002000 */
[----:B------:R-:W-:Y:S02]  /*4ba0*/  SEL R32, R17, RZ, P2 ;  /* 0x000000ff11207207 */ /* 0x000fe40001000000 */
[----:B------:R-:W-:Y:S01]  /*4bb0*/  SEL R25, R25, RZ, P2 ;  /* 0x000000ff19197207 */ /* 0x000fe20001000000 */
[----:B------:R-:W-:Y:S02]  /*4bc0*/  UIMAD.WIDE UR12, UR7, 0x4, UR26 ;  /* 0x00000004070c78a5 */ /* 0x000fe4000f8e021a */
[----:B------:R-:W-:-:S04]  /*4bd0*/  UIMAD.WIDE UR30, UR7, 0x4, UR24 ;  /* 0x00000004071e78a5 */ /* 0x000fc8000f8e0218 */
[----:B------:R-:W-:Y:S01]  /*4be0*/  IMAD.U32 R17, RZ, RZ, UR13 ;  /* 0x0000000dff117e24 */ /* 0x000fe2000f8e00ff */
[----:B------:R-:W-:Y:S02]  /*4bf0*/  CS2R R58, SRZ ;  /* 0x00000000003a7805 */ /* 0x000fe4000001ff00 */
[----:B------:R-:W-:Y:S02]  /*4c00*/  CS2R R62, SRZ ;  /* 0x00000000003e7805 */ /* 0x000fe4000001ff00 */
[----:B--2---:R-:W-:Y:S02]  /*4c10*/  SEL R12, R12, RZ, P5 ;  /* 0x000000ff0c0c7207 */ /* 0x004fe40002800000 */
[----:B---3--:R-:W-:-:S05]  /*4c20*/  SEL R61, R36, RZ, P5 ;  /* 0x000000ff243d7207 */ /* 0x008fca0002800000 */
[----:B------:R-:W-:-:S05]  /*4c30*/  FFMA R45, R12, R45, R61 ;  /* 0x0000002d0c2d7223 */ /* 0x000fca000000003d */
[----:B------:R-:W-:Y:S02]  /*4c40*/  FSETP.GEU.AND P6, PT, R45, RZ, PT ;  /* 0x000000ff2d00720b */ /* 0x000fe40003fce000 */
[----:B------:R-:W-:Y:S02]  /*4c50*/  SEL R13, R13, RZ, P5 ;  /* 0x000000ff0d0d7207 */ /* 0x000fe40002800000 */
[----:B------:R-:W-:Y:S02]  /*4c60*/  FSEL R45, R45, RZ, P6 ;  /* 0x000000ff2d2d7208 */ /* 0x000fe40003000000 */
[----:B------:R-:W-:Y:S02]  /*4c70*/  SEL R12, R37, RZ, P5 ;  /* 0x000000ff250c7207 */ /* 0x000fe40002800000 */
[----:B------:R-:W-:-:S03]  /*4c80*/  PLOP3.LUT P6, PT, PT, PT, UP0, 0x80, 0x0 ;  /* 0x000000000000781c */ /* 0x000fc60003fcf008 */
[----:B------:R-:W-:Y:S01]  /*4c90*/  FFMA R46, R13, R46, R12 ;  /* 0x0000002e0d2e7223 */ /* 0x000fe2000000000c */
[----:B------:R-:W-:Y:S02]  /*4ca0*/  @P4 FSEL R106, R45, RZ, P6 ;  /* 0x000000ff2d6a4208 */ /* 0x000fe40003000000 */
[C---:B------:R-:W-:Y:S02]  /*4cb0*/  FSETP.GEU.AND P6, PT, R104.reuse, RZ, PT ;  /* 0x000000ff6800720b */ /* 0x040fe40003fce000 */
[----:B------:R-:W-:Y:S02]  /*4cc0*/  PLOP3.LUT P4, PT, PT, PT, UP3, 0x80, 0x0 ;  /* 0x000000000000781c */ /* 0x000fe40003f8f038 */
[----:B------:R-:W-:Y:S02]  /*4cd0*/  FSEL R104, R104, RZ, P6 ;  /* 0x000000ff68687208 */ /* 0x000fe40003000000 */
[----:B------:R-:W-:Y:S02]  /*4ce0*/  FSETP.GEU.AND P6, PT, R46, RZ, PT ;  /* 0x000000ff2e00720b */ /* 0x000fe40003fce000 */
[----:B------:R-:W-:-:S02]  /*4cf0*/  SEL R13, R14, RZ, P5 ;  /* 0x000000ff0e0d7207 */ /* 0x000fc40002800000 */
        /* <DEDUP_REMOVED lines=18> */
[----:B------:R-:W-:-:S04]  /*4e20*/  FSETP.GEU.AND P6, PT, R24, RZ, PT ;  /* 0x000000ff1800720b */ /* 0x000fc80003fce000 */
[----:B------:R-:W-:Y:S02]  /*4e30*/  FSEL R24, R24, RZ, P6 ;  /* 0x000000ff18187208 */ /* 0x000fe40003000000 */
[----:B------:R-:W-:-:S04]  /*4e40*/  PLOP3.LUT P6, PT, PT, PT, UP0, 0x80, 0x0 ;  /* 0x000000000000781c */ /* 0x000fc80003fcf008 */
[----:B------:R-:W-:Y:S02]  /*4e50*/  @P4 FSEL R122, R24, RZ, P6 ;  /* 0x000000ff187a4208 */ /* 0x000fe40003000000 */
[----:B------:R-:W-:Y:S02]  /*4e60*/  PLOP3.LUT P6, PT, PT, PT, UP2, 0x80, 0x0 ;  /* 0x000000000000781c */ /* 0x000fe40003fcf028 */
[----:B------:R-:W-:-:S11]  /*4e70*/  FSETP.GEU.AND P4, PT, R57, RZ, PT ;  /* 0x000000ff3900720b */ /* 0x000fd60003f8e000 */
[----:B------:R-:W-:Y:S02]  /*4e80*/  @!P6 FSEL R122, R57, RZ, P4 ;  /* 0x000000ff397ae208 */ /* 0x000fe40002000000 */
[----:B------:R-:W-:Y:S02]  /*4e90*/  PLOP3.LUT P6, PT, PT, PT, UP2, 0x80, 0x0 ;  /* 0x000000000000781c */ /* 0x000fe40003fcf028 */
[----:B------:R-:W-:-:S11]  /*4ea0*/  FSETP.GEU.AND P4, PT, R47, RZ, PT ;  /* 0x000000ff2f00720b */ /* 0x000fd60003f8e000 */
[----:B------:R-:W-:Y:S02]  /*4eb0*/  @!P6 FSEL R107, R47, RZ, P4 ;  /* 0x000000ff2f6be208 */ /* 0x000fe40002000000 */
[----:B------:R-:W-:Y:S02]  /*4ec0*/  PLOP3.LUT P6, PT, PT, PT, UP2, 0x80, 0x0 ;  /* 0x000000000000781c */ /* 0x000fe40003fcf028 */
[----:B------:R-:W-:Y:S02]  /*4ed0*/  FSETP.GEU.AND P4, PT, R124, RZ, PT ;  /* 0x000000ff7c00720b */ /* 0x000fe40003f8e000 */
[----:B------:R-:W-:-:S09]  /*4ee0*/  SEL R12, R54, RZ, P5 ;  /* 0x000000ff360c7207 */ /* 0x000fd20002800000 */
[----:B------:R-:W-:Y:S02]  /*4ef0*/  @!P6 FSEL R104, R124, RZ, P4 ;  /* 0x000000ff7c68e208 */ /* 0x000fe40002000000 */
[----:B------:R-:W-:Y:S01]  /*4f00*/  PLOP3.LUT P6, PT, PT, PT, UP2, 0x80, 0x0 ;  /* 0x000000000000781c */ /* 0x000fe20003fcf028 */
[----:B------:R-:W-:Y:S01]  /*4f10*/  FADD R12, R12, 9.9999997473787516356e-06 ;  /* 0x3727c5ac0c0c7421 */ /* 0x000fe20000000000 */
[----:B------:R-:W-:-:S03]  /*4f20*/  FSETP.GEU.AND P4, PT, R44, RZ, PT ;  /* 0x000000ff2c00720b */ /* 0x000fc60003f8e000 */
[----:B------:R-:W0:Y:S01]  /*4f30*/  MUFU.SQRT R29, R12 ;  /* 0x0000000c001d7308 */ /* 0x000e220000002000 */
[----:B------:R-:W-:-:S07]  /*4f40*/  SEL R24, R55, RZ, P5 ;  /* 0x000000ff37187207 */ /* 0x000fce0002800000 */
[----:B------:R-:W-:Y:S02]  /*4f50*/  @!P6 FSEL R106, R44, RZ, P4 ;  /* 0x000000ff2c6ae208 */ /* 0x000fe40002000000 */
[----:B------:R-:W-:Y:S01]  /*4f60*/  PLOP3.LUT P6, PT, PT, PT, UP1, 0x80, 0x0 ;  /* 0x000000000000781c */ /* 0x000fe20003fcf018 */
[----:B------:R-:W-:Y:S01]  /*4f70*/  FADD R24, R24, 9.9999997473787516356e-06 ;  /* 0x3727c5ac18187421 */ /* 0x000fe20000000000 */
[----:B------:R-:W-:-:S05]  /*4f80*/  FSETP.GEU.AND P4, PT, R16, RZ, PT ;  /* 0x000000ff1000720b */ /* 0x000fca0003f8e000 */
[----:B------:R-:W1:Y:S06]  /*4f90*/  MUFU.SQRT R24, R24 ;  /* 0x0000001800187308 */ /* 0x000e6c0000002000 */
[----:B------:R-:W-:Y:S02]  /*4fa0*/  @!P6 FSEL R106, R16, RZ, P4 ;  /* 0x000000ff106ae208 */ /* 0x000fe40002000000 */
[C---:B0-----:R-:W-:Y:S02]  /*4fb0*/  FSETP.GT.AND P4, PT, R29.reuse, 8.50705917302346158658e+37, PT ;  /* 0x7e8000001d00780b */ /* 0x041fe40003f84000 */
[----:B------:R-:W-:-:S02]  /*4fc0*/  FSETP.GEU.AND P6, PT, R29, 1.175494350822287508e-38, PT ;  /* 0x008000001d00780b */ /* 0x000fc40003fce000 */
[----:B------:R-:W-:-:S09]  /*4fd0*/  FSEL R28, R99, 1, P4 ;  /* 0x3f800000631c7808 */ /* 0x000fd20002000000 */
[----:B------:R-:W-:Y:S01]  /*4fe0*/  @P4 FMUL R29, R29, 0.25 ;  /* 0x3e8000001d1d4820 */ /* 0x000fe20000400000 */
[----:B-1----:R-:W-:Y:S01]  /*4ff0*/  FSETP.GT.AND P4, PT, R24, 8.50705917302346158658e+37, PT ;  /* 0x7e8000001800780b */ /* 0x002fe20003f84000 */
[----:B------:R-:W-:Y:S02]  /*5000*/  @!P6 FMUL R28, R28, 16777216 ;  /* 0x4b8000001c1ce820 */ /* 0x000fe40000400000 */
[----:B------:R-:W-:Y:S01]  /*5010*/  @!P6 FMUL R29, R29, 16777216 ;  /* 0x4b8000001d1de820 */ /* 0x000fe20000400000 */
[----:B------:R-:W-:Y:S02]  /*5020*/  FSETP.GEU.AND P6, PT, R24, 1.175494350822287508e-38, PT ;  /* 0x008000001800780b */ /* 0x000fe40003fce000 */
[----:B------:R-:W-:-:S03]  /*5030*/  FSEL R33, R99, 1, P4 ;  /* 0x3f80000063217808 */ /* 0x000fc60002000000 */
[----:B------:R-:W0:Y:S04]  /*5040*/  MUFU.RCP R29, R29 ;  /* 0x0000001d001d7308 */ /* 0x000e280000001000 */
[----:B------:R-:W-:Y:S01]  /*5050*/  @P4 FMUL R24, R24, 0.25 ;  /* 0x3e80000018184820 */ /* 0x000fe20000400000 */
[----:B------:R-:W-:-:S03]  /*5060*/  FSETP.GT.AND P4, PT, R30, 8.50705917302346158658e+37, PT ;  /* 0x7e8000001e00780b */ /* 0x000fc60003f84000 */
[----:B------:R-:W-:Y:S01]  /*5070*/  @!P6 FMUL R24, R24, 16777216 ;  /* 0x4b8000001818e820 */ /* 0x000fe20000400000 */
[----:B------:R-:W-:Y:S01]  /*5080*/  @!P6 FMUL R33, R33, 16777216 ;  /* 0x4b8000002121e820 */ /* 0x000fe20000400000 */
[----:B------:R-:W-:Y:S01]  /*5090*/  FSETP.GEU.AND P6, PT, R30, 1.175494350822287508e-38, PT ;  /* 0x008000001e00780b */ /* 0x000fe20003fce000 */
[----:B0-----:R-:W-:Y:S01]  /*50a0*/  FMUL R29, R29, R28 ;  /* 0x0000001c1d1d7220 */ /* 0x001fe20000400000 */
[----:B------:R-:W-:Y:S01]  /*50b0*/  FFMA R28, R32, R119, R25 ;  /* 0x00000077201c7223 */ /* 0x000fe20000000019 */
[----:B------:R-:W-:-:S05]  /*50c0*/  FSEL R32, R99, 1, P4 ;  /* 0x3f80000063207808 */ /* 0x000fca0002000000 */
[----:B------:R-:W-:Y:S01]  /*50d0*/  @P4 FMUL R30, R30, 0.25 ;  /* 0x3e8000001e1e4820 */ /* 0x000fe20000400000 */
[C---:B------:R-:W-:Y:S01]  /*50e0*/  FSETP.GT.AND P4, PT, R53.reuse, 8.50705917302346158658e+37, PT ;  /* 0x7e8000003500780b */ /* 0x040fe20003f84000 */
[----:B------:R0:W1:Y:S03]  /*50f0*/  MUFU.RCP R26, R24 ;  /* 0x00000018001a7308 */ /* 0x0000660000001000 */
[----:B------:R-:W-:Y:S01]  /*5100*/  @!P6 FMUL R30, R30, 16777216 ;  /* 0x4b8000001e1ee820 */ /* 0x000fe20000400000 */
[----:B------:R-:W-:Y:S01]  /*5110*/  @!P6 FMUL R32, R32, 16777216 ;  /* 0x4b8000002020e820 */ /* 0x000fe20000400000 */
[----:B------:R-:W-:Y:S01]  /*5120*/  FSETP.GEU.AND P6, PT, R53, 1.175494350822287508e-38, PT ;  /* 0x008000003500780b */ /* 0x000fe20003fce000 */
[----:B------:R-:W-:Y:S01]  /*5130*/  IMAD.U32 R16, RZ, RZ, UR12 ;  /* 0x0000000cff107e24 */ /* 0x000fe2000f8e00ff */
[----:B------:R-:W-:Y:S02]  /*5140*/  CS2R R12, SRZ ;  /* 0x00000000000c7805 */ /* 0x000fe4000001ff00 */
[----:B------:R-:W-:Y:S01]  /*5150*/  CS2R R14, SRZ ;  /* 0x00000000000e7805 */ /* 0x000fe2000001ff00 */
[----:B------:R-:W-:-:S02]  /*5160*/  UIMAD.WIDE UR12, UR7, 0x4, UR18 ;  /* 0x00000004070c78a5 */ /* 0x000fc4000f8e0212 */
[----:B------:R-:W-:Y:S01]  /*5170*/  @P4 FMUL R53, R53, 0.25 ;  /* 0x3e80000035354820 */ /* 0x000fe20000400000 */
[----:B------:R-:W-:Y:S02]  /*5180*/  CS2R R56, SRZ ;  /* 0x0000000000387805 */ /* 0x000fe4000001ff00 */
[----:B------:R2:W3:Y:S01]  /*5190*/  @P5 LDG.E.EL.128 R12, desc[UR28][R16.64+-0x700] ;  /* 0xfff9001c100c5981 */ /* 0x0004e2000c2e1d00 */
[----:B0-----:R-:W-:Y:S02]  /*51a0*/  IMAD.U32 R24, RZ, RZ, UR12 ;  /* 0x0000000cff187e24 */ /* 0x001fe4000f8e00ff */
[----:B------:R-:W-:Y:S02]  /*51b0*/  IMAD.U32 R25, RZ, RZ, UR13 ;  /* 0x0000000dff197e24 */ /* 0x000fe4000f8e00ff */
[----:B------:R-:W-:Y:S01]  /*51c0*/  @!P6 FMUL R53, R53, 16777216 ;  /* 0x4b8000003535e820 */ /* 0x000fe20000400000 */
[----:B------:R-:W-:Y:S01]  /*51d0*/  UIMAD.WIDE UR12, UR7, 0x4, UR22 ;  /* 0x00000004070c78a5 */ /* 0x000fe2000f8e0216 */
[----:B-1----:R-:W-:-:S02]  /*51e0*/  FMUL R26, R26, R33 ;  /* 0x000000211a1a7220 */ /* 0x002fc40000400000 */
[----:B------:R-:W-:Y:S01]  /*51f0*/  MUFU.RCP R33, R30 ;  /* 0x0000001e00217308 */ /* 0x000fe20000001000 */
[----:B--2---:R-:W-:Y:S02]  /*5200*/  IMAD.U32 R16, RZ, RZ, UR30 ;  /* 0x0000001eff107e24 */ /* 0x004fe4000f8e00ff */
[----:B------:R-:W-:Y:S01]  /*5210*/  IMAD.U32 R17, RZ, RZ, UR31 ;  /* 0x0000001fff117e24 */ /* 0x000fe2000f8e00ff */
[----:B------:R-:W-:-:S04]  /*5220*/  CS2R R60, SRZ ;  /* 0x00000000003c7805 */ /* 0x000fc8000001ff00 */
[----:B------:R-:W0:Y:S01]  /*5230*/  MUFU.RCP R30, R53 ;  /* 0x00000035001e7308 */ /* 0x000e220000001000 */
[----:B------:R1:W2:Y:S01]  /*5240*/  @P1 LDG.E.EL.128 R56, desc[UR28][R16.64+-0x200] ;  /* 0xfffe001c10381981 */ /* 0x0002a2000c2e1d00 */
[----:B------:R-:W-:Y:S02]  /*5250*/  FSEL R55, R99, 1, P4 ;  /* 0x3f80000063377808 */ /* 0x000fe40002000000 */
[----:B------:R-:W-:Y:S02]  /*5260*/  CS2R R36, SRZ ;  /* 0x0000000000247805 */ /* 0x000fe4000001ff00 */
[----:B------:R-:W-:Y:S01]  /*5270*/  CS2R R38, SRZ ;  /* 0x0000000000267805 */ /* 0x000fe2000001ff00 */
[----:B------:R4:W5:Y:S01]  /*5280*/  @P1 LDG.E.EL.128 R60, desc[UR28][R24.64+-0x200] ;  /* 0xfffe001c183c1981 */ /* 0x000962000c2e1d00 */
[----:B-1----:R-:W-:Y:S02]  /*5290*/  IMAD.U32 R16, RZ, RZ, UR12 ;  /* 0x0000000cff107e24 */ /* 0x002fe4000f8e00ff */
[----:B------:R-:W-:Y:S01]  /*52a0*/  IMAD.U32 R17, RZ, RZ, UR13 ;  /* 0x0000000dff117e24 */ /* 0x000fe2000f8e00ff */
[----:B------:R-:W-:Y:S01]  /*52b0*/  UIMAD.WIDE UR12, UR7, 0x4, UR16 ;  /* 0x00000004070c78a5 */ /* 0x000fe2000f8e0210 */
[----:B------:R-:W-:-:S02]  /*52c0*/  CS2R R44, SRZ ;  /* 0x00000000002c7805 */ /* 0x000fc4000001ff00 */
[----:B------:R-:W-:Y:S01]  /*52d0*/  CS2R R46, SRZ ;  /* 0x00000000002e7805 */ /* 0x000fe2000001ff00 */
[----:B------:R-:W-:Y:S01]  /*52e0*/  @!P6 FMUL R55, R55, 16777216 ;  /* 0x4b8000003737e820 */ /* 0x000fe20000400000 */
[----:B------:R1:W5:Y:S01]  /*52f0*/  @P3 LDG.E.EL.128 R36, desc[UR28][R16.64+-0x600] ;  /* 0xfffa001c10243981 */ /* 0x000362000c2e1d00 */
[----:B----4-:R-:W-:Y:S02]  /*5300*/  IMAD.U32 R24, RZ, RZ, UR12 ;  /* 0x0000000cff187e24 */ /* 0x010fe4000f8e00ff */
[----:B------:R-:W-:Y:S01]  /*5310*/  IMAD.U32 R25, RZ, RZ, UR13 ;  /* 0x0000000dff197e24 */ /* 0x000fe2000f8e00ff */
[----:B------:R-:W-:Y:S01]  /*5320*/  UIMAD.WIDE UR12, UR7, 0x4, UR14 ;  /* 0x00000004070c78a5 */ /* 0x000fe2000f8e020e */
[----:B0-----:R-:W-:Y:S01]  /*5330*/  FMUL R30, R30, R55 ;  /* 0x000000371e1e7220 */ /* 0x001fe20000400000 */
[----:B------:R-:W-:Y:S02]  /*5340*/  CS2R R52, SRZ ;  /* 0x0000000000347805 */ /* 0x000fe4000001ff00 */
[----:B------:R-:W-:Y:S01]  /*5350*/  CS2R R54, SRZ ;  /* 0x0000000000367805 */ /* 0x000fe2000001ff00 */
[----:B------:R0:W4:Y:S01]  /*5360*/  @P3 LDG.E.EL.128 R44, desc[UR28][R24.64+-0x600] ;  /* 0xfffa001c182c3981 */ /* 0x000122000c2e1d00 */
[----:B-1----:R-:W-:-:S02]  /*5370*/  IMAD.U32 R16, RZ, RZ, UR12 ;  /* 0x0000000cff107e24 */ /* 0x002fc4000f8e00ff */
[----:B------:R-:W-:-:S05]  /*5380*/  IMAD.U32 R17, RZ, RZ, UR13 ;  /* 0x0000000dff117e24 */ /* 0x000fca000f8e00ff */
[----:B------:R1:W4:Y:S01]  /*5390*/  @P5 LDG.E.EL.128 R52, desc[UR28][R16.64+-0x700] ;  /* 0xfff9001c10345981 */ /* 0x000322000c2e1d00 */
[----:B------:R-:W-:Y:S02]  /*53a0*/  PLOP3.LUT P4, PT, PT, PT, UP1, 0x80, 0x0 ;  /* 0x000000000000781c */ /* 0x000fe40003f8f018 */
[----:B------:R-:W-:Y:S02]  /*53b0*/  FSETP.GEU.AND P6, PT, R28, RZ, PT ;  /* 0x000000ff1c00720b */ /* 0x000fe40003fce000 */
[----:B0-----:R-:W-:Y:S02]  /*53c0*/  SEL R24, R31, RZ, P2 ;  /* 0x000000ff1f187207 */ /* 0x001fe40001000000 */
[----:B------:R-:W-:-:S07]  /*53d0*/  SEL R35, R35, RZ, P2 ;  /* 0x000000ff23237207 */ /* 0x000fce0001000000 */
[----:B------:R-:W-:Y:S02]  /*53e0*/  @!P4 FSEL R104, R28, RZ, P6 ;  /* 0x000000ff1c68c208 */ /* 0x000fe40003000000 */
[----:B------:R-:W-:Y:S01]  /*53f0*/  PLOP3.LUT P6, PT, PT, PT, UP1, 0x80, 0x0 ;  /* 0x000000000000781c */ /* 0x000fe20003fcf018 */
[----:B------:R-:W-:Y:S01]  /*5400*/  FADD R24, R24, -R35 ;  /* 0x8000002318187221 */ /* 0x000fe20000000000 */
[----:B------:R-:W-:Y:S02]  /*5410*/  FSETP.GEU.AND P4, PT, R18, RZ, PT ;  /* 0x000000ff1200720b */ /* 0x000fe40003f8e000 */
[----:B------:R-:W-:Y:S01]  /*5420*/  SEL R19, R19, RZ, P2 ;  /* 0x000000ff13137207 */ /* 0x000fe20001000000 */
[----:B------:R-:W-:Y:S01]  /*5430*/  FMUL R24, R109, R24 ;  /* 0x000000186d187220 */ /* 0x000fe20000400000 */
[----:B-1----:R-:W-:-:S07]  /*5440*/  SEL R16, R27, RZ, P2 ;  /* 0x000000ff1b107207 */ /* 0x002fce0001000000 */
[----:B------:R-:W-:Y:S02]  /*5450*/  @!P6 FSEL R107, R18, RZ, P4 ;  /* 0x000000ff126be208 */ /* 0x000fe40002000000 */
[----:B------:R-:W-:Y:S01]  /*5460*/  PLOP3.LUT P6, PT, PT, PT, UP1, 0x80, 0x0 ;  /* 0x000000000000781c */ /* 0x000fe20003fcf018 */
[----:B------:R-:W-:Y:S01]  /*5470*/  FFMA R24, R19, R24, R16 ;  /* 0x0000001813187223 */ /* 0x000fe20000000010 */
[----:B------:R-:W-:-:S04]  /*5480*/  FMUL R33, R33, R32 ;  /* 0x0000002021217220 */ /* 0x000fc80000400000 */
[----:B------:R-:W-:Y:S01]  /*5490*/  FSETP.GEU.AND P4, PT, R24, RZ, PT ;  /* 0x000000ff1800720b */ /* 0x000fe20003f8e000 */
[----:B------:R-:W-:-:S06]  /*54a0*/  FMUL R33, R33, R126 ;  /* 0x0000007e21217220 */ /* 0x000fcc0000400000 */
[----:B------:R-:W-:Y:S02]  /*54b0*/  @!P6 FSEL R122, R24, RZ, P4 ;  /* 0x000000ff187ae208 */ /* 0x000fe40002000000 */
[----:B------:R-:W-:Y:S01]  /*54c0*/  PLOP3.LUT P4, PT, PT, PT, UP3, 0x80, 0x0 ;  /* 0x000000000000781c */ /* 0x000fe20003f8f038 */
[----:B------:R-:W-:Y:S01]  /*54d0*/  FMUL R30, R30, R129 ;  /* 0x000000811e1e7220 */ /* 0x000fe20000400000 */
[----:B------:R-:W-:Y:S01]  /*54e0*/  FMUL R29, R29, R128 ;  /* 0x000000801d1d7220 */ /* 0x000fe20000400000 */
[----:B------:R-:W-:Y:S01]  /*54f0*/  UIMAD.WIDE UR12, UR7, 0x4, UR10 ;  /* 0x00000004070c78a5 */ /* 0x000fe2000f8e020a */
[----:B------:R-:W-:Y:S01]  /*5500*/  FMUL R26, R26, R127 ;  /* 0x0000007f1a1a7220 */ /* 0x000fe20000400000 */
[----:B------:R-:W-:Y:S02]  /*5510*/  UIMAD.WIDE UR32, UR7, 0x4, UR20 ;  /* 0x00000004072078a5 */ /* 0x000fe4000f8e0214 */
[----:B------:R-:W-:Y:S02]  /*5520*/  UIMAD.WIDE UR30, UR6, 0x4, UR10 ;  /* 0x00000004061e78a5 */ /* 0x000fe4000f8e020a */
[----:B------:R-:W-:Y:S01]  /*5530*/  UIMAD.WIDE UR34, UR6, 0x4, UR20 ;  /* 0x00000004062278a5 */ /* 0x000fe2000f8e0214 */
[----:B------:R-:W-:Y:S01]  /*5540*/  IMAD.U32 R34, RZ, RZ, UR12 ;  /* 0x0000000cff227e24 */ /* 0x000fe2000f8e00ff */
[----:B------:R-:W-:Y:S01]  /*5550*/  CS2R R24, SRZ ;  /* 0x0000000000187805 */ /* 0x000fe2000001ff00 */
[----:B------:R-:W-:Y:S01]  /*5560*/  IMAD.U32 R35, RZ, RZ, UR13 ;  /* 0x0000000dff237e24 */ /* 0x000fe2000f8e00ff */
[----:B------:R-:W-:Y:S01]  /*5570*/  SEL R64, R64, RZ, P1 ;  /* 0x000000ff40407207 */ /* 0x000fe20000800000 */
[----:B------:R-:W-:Y:S01]  /*5580*/  IMAD.U32 R27, RZ, RZ, UR33 ;  /* 0x00000021ff1b7e24 */ /* 0x000fe2000f8e00ff */
[----:B------:R-:W-:Y:S01]  /*5590*/  UIMAD.WIDE UR12, UR6, 0x4, UR18 ;  /* 0x00000004060c78a5 */ /* 0x000fe2000f8e0212 */
[----:B------:R-:W-:-:S02]  /*55a0*/  IMAD.U32 R32, RZ, RZ, UR30 ;  /* 0x0000001eff207e24 */ /* 0x000fc4000f8e00ff */
[----:B------:R-:W-:Y:S01]  /*55b0*/  FMUL R82, R82, R121 ;  /* 0x0000007952527220 */ /* 0x000fe20000400000 */
[----:B------:R-:W-:Y:S01]  /*55c0*/  FMUL R81, R81, R120 ;  /* 0x0000007851517220 */ /* 0x000fe20000400000 */
[----:B------:R-:W-:Y:S01]  /*55d0*/  FMUL R80, R80, R123 ;  /* 0x0000007b50507220 */ /* 0x000fe20000400000 */
[----:B------:R-:W-:Y:S01]  /*55e0*/  FMUL R68, R73, R68 ;  /* 0x0000004449447220 */ /* 0x000fe20000400000 */
[----:B------:R-:W-:Y:S01]  /*55f0*/  FMUL R74, R74, R105 ;  /* 0x000000694a4a7220 */ /* 0x000fe20000400000 */
[----:B------:R-:W-:Y:S01]  /*5600*/  FMUL R75, R75, R118 ;  /* 0x000000764b4b7220 */ /* 0x000fe20000400000 */
[----:B------:R-:W-:Y:S01]  /*5610*/  FMUL R112, R115, R112 ;  /* 0x0000007073707220 */ /* 0x000fe20000400000 */
[----:B------:R-:W0:Y:S01]  /*5620*/  LDC.64 R126, c[0x0][0x2b8] ;  /* 0x0000ae00ff7e7b82 */ /* 0x000e220000000a00 */
[----:B---3--:R-:W-:Y:S02]  /*5630*/  SEL R12, R12, RZ, P5 ;  /* 0x000000ff0c0c7207 */ /* 0x008fe40002800000 */
[----:B--2---:R-:W-:-:S02]  /*5640*/  SEL R17, R58, RZ, P1 ;  /* 0x000000ff3a117207 */ /* 0x004fc40000800000 */
[----:B-----5:R-:W-:-:S05]  /*5650*/  SEL R62, R62, RZ, P1 ;  /* 0x000000ff3e3e7207 */ /* 0x020fca0000800000 */
[----:B------:R-:W-:Y:S01]  /*5660*/  FFMA R58, R62, R23, R17 ;  /* 0x000000173e3a7223 */ /* 0x000fe20000000011 */
[----:B------:R-:W-:Y:S02]  /*5670*/  SEL R36, R36, RZ, P3 ;  /* 0x000000ff24247207 */ /* 0x000fe40001800000 */
[----:B----4-:R-:W-:-:S05]  /*5680*/  SEL R19, R44, RZ, P3 ;  /* 0x000000ff2c137207 */ /* 0x010fca0001800000 */
[----:B------:R-:W-:Y:S01]  /*5690*/  FFMA R125, R36, R125, R19 ;  /* 0x0000007d247d7223 */ /* 0x000fe20000000013 */
[----:B------:R-:W-:Y:S02]  /*56a0*/  SEL R23, R52, RZ, P5 ;  /* 0x000000ff34177207 */ /* 0x000fe40002800000 */
[----:B------:R-:W-:Y:S02]  /*56b0*/  SEL R16, R63, RZ, P1 ;  /* 0x000000ff3f107207 */ /* 0x000fe40000800000 */
[----:B------:R-:W-:Y:S01]  /*56c0*/  SEL R59, R59, RZ, P1 ;  /* 0x000000ff3b3b7207 */ /* 0x000fe20000800000 */
[----:B------:R-:W-:Y:S01]  /*56d0*/  FFMA R33, R12, R33, R23 ;  /* 0x000000210c217223 */ /* 0x000fe20000000017 */
[----:B------:R-:W-:Y:S02]  /*56e0*/  FSETP.GEU.AND P6, PT, R125, RZ, PT ;  /* 0x000000ff7d00720b */ /* 0x000fe40003fce000 */
[----:B------:R-:W-:Y:S01]  /*56f0*/  SEL R45, R45, RZ, P3 ;  /* 0x000000ff2d2d7207 */ /* 0x000fe20001800000 */
[----:B------:R-:W-:Y:S01]  /*5700*/  FFMA R21, R16, R21, R59 ;  /* 0x0000001510157223 */ /* 0x000fe2000000003b */
[----:B------:R-:W-:-:S02]  /*5710*/  FSEL R109, R125, RZ, P6 ;  /* 0x000000ff7d6d7208 */ /* 0x000fc40003000000 */
[----:B------:R-:W-:Y:S02]  /*5720*/  SEL R16, R37, RZ, P3 ;  /* 0x000000ff25107207 */ /* 0x000fe40001800000 */
[----:B------:R-:W-:Y:S02]  /*5730*/  FSETP.GEU.AND P6, PT, R33, RZ, PT ;  /* 0x000000ff2100720b */ /* 0x000fe40003fce000 */
[----:B------:R-:W-:Y:S01]  /*5740*/  SEL R13, R13, RZ, P5 ;  /* 0x000000ff0d0d7207 */ /* 0x000fe20002800000 */
[----:B------:R-:W-:Y:S01]  /*5750*/  FFMA R67, R16, R67, R45 ;  /* 0x0000004310437223 */ /* 0x000fe2000000002d */
[----:B------:R-:W-:Y:S02]  /*5760*/  FSEL R33, R33, RZ, P6 ;  /* 0x000000ff21217208 */ /* 0x000fe40003000000 */
[----:B------:R-:W-:Y:S02]  /*5770*/  SEL R12, R53, RZ, P5 ;  /* 0x000000ff350c7207 */ /* 0x000fe40002800000 */
[----:B------:R-:W-:-:S03]  /*5780*/  PLOP3.LUT P6, PT, PT, PT, UP0, 0x80, 0x0 ;  /* 0x000000000000781c */ /* 0x000fc60003fcf008 */
[----:B------:R-:W-:Y:S01]  /*5790*/  FFMA R30, R13, R30, R12 ;  /* 0x0000001e0d1e7223 */ /* 0x000fe2000000000c */
[----:B------:R-:W-:Y:S02]  /*57a0*/  @P4 FSEL R109, R33, RZ, P6 ;  /* 0x000000ff216d4208 */ /* 0x000fe40003000000 */
[C---:B------:R-:W-:Y:S02]  /*57b0*/  FSETP.GEU.AND P6, PT, R67.reuse, RZ, PT ;  /* 0x000000ff4300720b */ /* 0x040fe40003fce000 */
[----:B------:R-:W-:Y:S02]  /*57c0*/  PLOP3.LUT P4, PT, PT, PT, UP3, 0x80, 0x0 ;  /* 0x000000000000781c */ /* 0x000fe40003f8f038 */
[----:B------:R-:W-:Y:S02]  /*57d0*/  SEL R17, R38, RZ, P3 ;  /* 0x000000ff26117207 */ /* 0x000fe40001800000 */
[----:B------:R-:W-:Y:S02]  /*57e0*/  SEL R46, R46, RZ, P3 ;  /* 0x000000ff2e2e7207 */ /* 0x000fe40001800000 */
[----:B------:R-:W-:-:S02]  /*57f0*/  FSEL R124, R67, RZ, P6 ;  /* 0x000000ff437c7208 */ /* 0x000fc40003000000 */
[----:B------:R-:W-:Y:S01]  /*5800*/  FSETP.GEU.AND P6, PT, R30, RZ, PT ;  /* 0x000000ff1e00720b */ /* 0x000fe20003fce000 */
[----:B------:R-:W-:Y:S01]  /*5810*/  FFMA R66, R17, R66, R46 ;  /* 0x0000004211427223 */ /* 0x000fe2000000002e */
[----:B------:R-:W-:Y:S02]  /*5820*/  SEL R14, R14, RZ, P5 ;  /* 0x000000ff0e0e7207 */ /* 0x000fe40002800000 */
[----:B------:R-:W-:Y:S02]  /*5830*/  FSEL R30, R30, RZ, P6 ;  /* 0x000000ff1e1e7208 */ /* 0x000fe40003000000 */
[----:B------:R-:W-:Y:S02]  /*5840*/  SEL R17, R54, RZ, P5 ;  /* 0x000000ff36117207 */ /* 0x000fe40002800000 */
[----:B------:R-:W-:Y:S02]  /*5850*/  PLOP3.LUT P6, PT, PT, PT, UP0, 0x80, 0x0 ;  /* 0x000000000000781c */ /* 0x000fe40003fcf008 */
[----:B------:R-:W-:Y:S01]  /*5860*/  SEL R61, R61, RZ, P1 ;  /* 0x000000ff3d3d7207 */ /* 0x000fe20000800000 */
[----:B------:R-:W-:Y:S01]  /*5870*/  FFMA R36, R14, R29, R17 ;  /* 0x0000001d0e247223 */ /* 0x000fe20000000011 */
[----:B------:R-:W-:-:S02]  /*5880*/  SEL R18, R57, RZ, P1 ;  /* 0x000000ff39127207 */ /* 0x000fc40000800000 */
[----:B------:R-:W-:Y:S02]  /*5890*/  @P4 FSEL R124, R30, RZ, P6 ;  /* 0x000000ff1e7c4208 */ /* 0x000fe40003000000 */
[C---:B------:R-:W-:Y:S02]  /*58a0*/  FSETP.GEU.AND P6, PT, R66.reuse, RZ, PT ;  /* 0x000000ff4200720b */ /* 0x040fe40003fce000 */
[----:B------:R-:W-:Y:S01]  /*58b0*/  PLOP3.LUT P4, PT, PT, PT, UP3, 0x80, 0x0 ;  /* 0x000000000000781c */ /* 0x000fe20003f8f038 */
[----:B------:R-:W-:Y:S01]  /*58c0*/  FFMA R57, R61, R22, R18 ;  /* 0x000000163d397223 */ /* 0x000fe20000000012 */
[----:B------:R-:W-:Y:S02]  /*58d0*/  FSEL R119, R66, RZ, P6 ;  /* 0x000000ff42777208 */ /* 0x000fe40003000000 */
[----:B------:R-:W-:Y:S02]  /*58e0*/  SEL R18, R39, RZ, P3 ;  /* 0x000000ff27127207 */ /* 0x000fe40001800000 */
[----:B------:R-:W-:-:S02]  /*58f0*/  SEL R47, R47, RZ, P3 ;  /* 0x000000ff2f2f7207 */ /* 0x000fc40001800000 */
[----:B------:R-:W-:Y:S02]  /*5900*/  FSETP.GEU.AND P6, PT, R36, RZ, PT ;  /* 0x000000ff2400720b */ /* 0x000fe40003fce000 */
[----:B------:R-:W-:Y:S02]  /*5910*/  SEL R15, R15, RZ, P5 ;  /* 0x000000ff0f0f7207 */ /* 0x000fe40002800000 */
[----:B------:R-:W-:Y:S01]  /*5920*/  SEL R16, R55, RZ, P5 ;  /* 0x000000ff37107207 */ /* 0x000fe20002800000 */
[----:B------:R-:W-:Y:S01]  /*5930*/  FFMA R65, R18, R65, R47 ;  /* 0x0000004112417223 */ /* 0x000fe2000000002f */
[----:B------:R-:W-:Y:S02]  /*5940*/  FSEL R36, R36, RZ, P6 ;  /* 0x000000ff24247208 */ /* 0x000fe40003000000 */
[----:B------:R-:W-:Y:S01]  /*5950*/  PLOP3.LUT P6, PT, PT, PT, UP0, 0x80, 0x0 ;  /* 0x000000000000781c */ /* 0x000fe20003fcf008 */
[----:B------:R-:W-:Y:S01]  /*5960*/  FFMA R59, R15, R26, R16 ;  /* 0x0000001a0f3b7223 */ /* 0x000fe20000000010 */
[----:B------:R-:W-:-:S02]  /*5970*/  CS2R R52, SRZ ;  /* 0x0000000000347805 */ /* 0x000fc4000001ff00 */
[----:B------:R-:W-:Y:S02]  /*5980*/  CS2R R54, SRZ ;  /* 0x0000000000367805 */ /* 0x000fe4000001ff00 */
[----:B------:R-:W-:Y:S02]  /*5990*/  CS2R R44, SRZ ;  /* 0x00000000002c7805 */ /* 0x000fe4000001ff00 */
[----:B------:R-:W-:Y:S01]  /*59a0*/  CS2R R46, SRZ ;  /* 0x00000000002e7805 */ /* 0x000fe2000001ff00 */
[----:B------:R-:W-:Y:S01]  /*59b0*/  IMAD.U32 R26, RZ, RZ, UR32 ;  /* 0x00000020ff1a7e24 */ /* 0x000fe2000f8e00ff */
[----:B------:R-:W-:Y:S02]  /*59c0*/  @P4 FSEL R119, R36, RZ, P6 ;  /* 0x000000ff24774208 */ /* 0x000fe40003000000 */
[----:B------:R-:W-:Y:S01]  /*59d0*/  FSETP.GEU.AND P6, PT, R65, RZ, PT ;  /* 0x000000ff4100720b */ /* 0x000fe20003fce000 */
[----:B------:R-:W2:Y:S01]  /*59e0*/  @P2 LDG.E.EL.128 R52, desc[UR28][R34.64] ;  /* 0x0000001c22342981 */ /* 0x000ea2000c2e1d00 */
[----:B------:R-:W-:-:S02]  /*59f0*/  PLOP3.LUT P4, PT, PT, PT, UP3, 0x80, 0x0 ;  /* 0x000000000000781c */ /* 0x000fc40003f8f038 */
[----:B------:R-:W-:Y:S01]  /*5a00*/  FSEL R117, R65, RZ, P6 ;  /* 0x000000ff41757208 */ /* 0x000fe20003000000 */
[----:B------:R1:W3:Y:S01]  /*5a10*/  @P2 LDG.E.EL.128 R44, desc[UR28][R26.64] ;  /* 0x0000001c1a2c2981 */ /* 0x0002e2000c2e1d00 */
[C---:B------:R-:W-:Y:S02]  /*5a20*/  FSETP.GEU.AND P6, PT, R59.reuse, RZ, PT ;  /* 0x000000ff3b00720b */ /* 0x040fe40003fce000 */
[----:B------:R-:W-:Y:S02]  /*5a30*/  CS2R R12, SRZ ;  /* 0x00000000000c7805 */ /* 0x000fe4000001ff00 */
[----:B------:R-:W-:Y:S02]  /*5a40*/  CS2R R14, SRZ ;  /* 0x00000000000e7805 */ /* 0x000fe4000001ff00 */
[----:B------:R-:W-:Y:S02]  /*5a50*/  CS2R R16, SRZ ;  /* 0x0000000000107805 */ /* 0x000fe4000001ff00 */
[----:B------:R-:W-:Y:S01]  /*5a60*/  CS2R R18, SRZ ;  /* 0x0000000000127805 */ /* 0x000fe2000001ff00 */
[----:B------:R-:W-:Y:S01]  /*5a70*/  IMAD.U32 R33, RZ, RZ, UR31 ;  /* 0x0000001fff217e24 */ /* 0x000fe2000f8e00ff */
[----:B------:R-:W-:Y:S01]  /*5a80*/  FSEL R59, R59, RZ, P6 ;  /* 0x000000ff3b3b7208 */ /* 0x000fe20003000000 */
[----:B------:R-:W-:Y:S01]  /*5a90*/  IMAD.U32 R22, RZ, RZ, UR34 ;  /* 0x00000022ff167e24 */ /* 0x000fe2000f8e00ff */
[----:B------:R-:W-:Y:S01]  /*5aa0*/  UIMAD.WIDE UR30, UR6, 0x4, UR24 ;  /* 0x00000004061e78a5 */ /* 0x000fe2000f8e0218 */
[----:B------:R-:W-:Y:S01]  /*5ab0*/  IMAD.U32 R23, RZ, RZ, UR35 ;  /* 0x00000023ff177e24 */ /* 0x000fe2000f8e00ff */
[----:B------:R-:W-:Y:S01]  /*5ac0*/  PLOP3.LUT P6, PT, PT, PT, UP0, 0x80, 0x0 ;  /* 0x000000000000781c */ /* 0x000fe20003fcf008 */
[----:B------:R4:W5:Y:S01]  /*5ad0*/  @P2 LDG.E.EL.128 R12, desc[UR28][R32.64] ;  /* 0x0000001c200c2981 */ /* 0x000962000c2e1d00 */
[----:B-1----:R-:W-:-:S02]  /*5ae0*/  CS2R R26, SRZ ;  /* 0x00000000001a7805 */ /* 0x002fc4000001ff00 */
[----:B------:R-:W-:Y:S01]  /*5af0*/  @P4 FSEL R117, R59, RZ, P6 ;  /* 0x000000ff3b754208 */ /* 0x000fe20003000000 */
[----:B------:R1:W5:Y:S01]  /*5b00*/  @P2 LDG.E.EL.128 R16, desc[UR28][R22.64] ;  /* 0x0000001c16102981 */ /* 0x000362000c2e1d00 */
[----:B------:R-:W-:Y:S01]  /*5b10*/  PLOP3.LUT P6, PT, PT, PT, UP2, 0x80, 0x0 ;  /* 0x000000000000781c */ /* 0x000fe20003fcf028 */
[----:B----4-:R-:W-:Y:S02]  /*5b20*/  IMAD.U32 R32, RZ, RZ, UR12 ;  /* 0x0000000cff207e24 */ /* 0x010fe4000f8e00ff */
[----:B------:R-:W-:Y:S01]  /*5b30*/  IMAD.U32 R33, RZ, RZ, UR13 ;  /* 0x0000000dff217e24 */ /* 0x000fe2000f8e00ff */
[----:B------:R-:W-:Y:S01]  /*5b40*/  UIMAD.WIDE UR12, UR6, 0x4, UR22 ;  /* 0x00000004060c78a5 */ /* 0x000fe2000f8e0216 */
[----:B-1----:R-:W-:Y:S02]  /*5b50*/  IMAD.U32 R22, RZ, RZ, UR30 ;  /* 0x0000001eff167e24 */ /* 0x002fe4000f8e00ff */
[----:B------:R-:W-:Y:S01]  /*5b60*/  IMAD.U32 R23, RZ, RZ, UR31 ;  /* 0x0000001fff177e24 */ /* 0x000fe2000f8e00ff */
[----:B------:R-:W-:-:S02]  /*5b70*/  CS2R R28, SRZ ;  /* 0x00000000001c7805 */ /* 0x000fc4000001ff00 */
[----:B------:R-:W-:Y:S02]  /*5b80*/  CS2R R30, SRZ ;  /* 0x00000000001e7805 */ /* 0x000fe4000001ff00 */
[----:B------:R1:W4:Y:S01]  /*5b90*/  @P1 LDG.E.EL.128 R24, desc[UR28][R22.64+-0x200] ;  /* 0xfffe001c16181981 */ /* 0x000322000c2e1d00 */
[C---:B------:R-:W-:Y:S02]  /*5ba0*/  FSETP.GEU.AND P4, PT, R21.reuse, RZ, PT ;  /* 0x000000ff1500720b */ /* 0x040fe40003f8e000 */
[----:B------:R-:W-:Y:S01]  /*5bb0*/  CS2R R34, SRZ ;  /* 0x0000000000227805 */ /* 0x000fe2000001ff00 */
[----:B------:R0:W4:Y:S01]  /*5bc0*/  @P1 LDG.E.EL.128 R28, desc[UR28][R32.64+-0x200] ;  /* 0xfffe001c201c1981 */ /* 0x000122000c2e1d00 */
[----:B-1----:R-:W-:Y:S02]  /*5bd0*/  IMAD.U32 R22, RZ, RZ, UR12 ;  /* 0x0000000cff167e24 */ /* 0x002fe4000f8e00ff */
[----:B------:R-:W-:Y:S01]  /*5be0*/  IMAD.U32 R23, RZ, RZ, UR13 ;  /* 0x0000000dff177e24 */ /* 0x000fe2000f8e00ff */
[----:B------:R-:W-:Y:S01]  /*5bf0*/  UIMAD.WIDE UR12, UR6, 0x4, UR16 ;  /* 0x00000004060c78a5 */ /* 0x000fe2000f8e0210 */
[----:B------:R-:W-:-:S02]  /*5c00*/  @!P6 FSEL R117, R21, RZ, P4 ;  /* 0x000000ff1575e208 */ /* 0x000fc40002000000 */
[----:B0-----:R-:W-:Y:S02]  /*5c10*/  CS2R R32, SRZ ;  /* 0x0000000000207805 */ /* 0x001fe4000001ff00 */
[----:B------:R-:W-:Y:S01]  /*5c20*/  PLOP3.LUT P6, PT, PT, PT, UP2, 0x80, 0x0 ;  /* 0x000000000000781c */ /* 0x000fe20003fcf028 */
[----:B------:R-:W-:Y:S02]  /*5c30*/  IMAD.U32 R62, RZ, RZ, UR12 ;  /* 0x0000000cff3e7e24 */ /* 0x000fe4000f8e00ff */
[----:B------:R-:W-:Y:S01]  /*5c40*/  IMAD.U32 R63, RZ, RZ, UR13 ;  /* 0x0000000dff3f7e24 */ /* 0x000fe2000f8e00ff */
[----:B------:R-:W-:Y:S01]  /*5c50*/  UIMAD.WIDE UR12, UR6, 0x4, UR26 ;  /* 0x00000004060c78a5 */ /* 0x000fe2000f8e021a */
[----:B------:R-:W-:Y:S02]  /*5c60*/  SEL R59, R20, RZ, P1 ;  /* 0x000000ff143b7207 */ /* 0x000fe40000800000 */
[----:B------:R-:W-:Y:S02]  /*5c70*/  CS2R R36, SRZ ;  /* 0x0000000000247805 */ /* 0x000fe4000001ff00 */
[----:B------:R-:W-:Y:S01]  /*5c80*/  CS2R R38, SRZ ;  /* 0x0000000000267805 */ /* 0x000fe2000001ff00 */
[----:B------:R0:W4:Y:S01]  /*5c90*/  @P3 LDG.E.EL.128 R32, desc[UR28][R62.64+-0x600] ;  /* 0xfffa001c3e203981 */ /* 0x000122000c2e1d00 */
[----:B------:R-:W-:Y:S01]  /*5ca0*/  FSETP.GEU.AND P4, PT, R58, RZ, PT ;  /* 0x000000ff3a00720b */ /* 0x000fe20003f8e000 */
[----:B------:R-:W-:Y:S01]  /*5cb0*/  FADD R64, R59, -R64 ;  /* 0x800000403b407221 */ /* 0x000fe20000000000 */
[----:B------:R-:W-:-:S02]  /*5cc0*/  CS2R R20, SRZ ;  /* 0x0000000000147805 */ /* 0x000fc4000001ff00 */
[----:B------:R1:W4:Y:S01]  /*5cd0*/  @P3 LDG.E.EL.128 R36, desc[UR28][R22.64+-0x600] ;  /* 0xfffa001c16243981 */ /* 0x000322000c2e1d00 */
[----:B0-----:R-:W-:Y:S02]  /*5ce0*/  IMAD.U32 R62, RZ, RZ, UR12 ;  /* 0x0000000cff3e7e24 */ /* 0x001fe4000f8e00ff */
[----:B------:R-:W-:Y:S01]  /*5cf0*/  IMAD.U32 R63, RZ, RZ, UR13 ;  /* 0x0000000dff3f7e24 */ /* 0x000fe2000f8e00ff */
[----:B------:R-:W-:Y:S01]  /*5d00*/  UIMAD.WIDE UR12, UR6, 0x4, UR14 ;  /* 0x00000004060c78a5 */ /* 0x000fe2000f8e020e */
[----:B------:R-:W-:Y:S01]  /*5d10*/  FMUL R83, R83, R64 ;  /* 0x0000004053537220 */ /* 0x000fe20000400000 */
[----:B-1----:R-:W-:Y:S02]  /*5d20*/  CS2R R22, SRZ ;  /* 0x0000000000167805 */ /* 0x002fe4000001ff00 */
[----:B------:R-:W-:Y:S02]  /*5d30*/  @!P6 FSEL R119, R58, RZ, P4 ;  /* 0x000000ff3a77e208 */ /* 0x000fe40002000000 */
[----:B------:R-:W-:-:S02]  /*5d40*/  CS2R R64, SRZ ;  /* 0x0000000000407805 */ /* 0x000fc4000001ff00 */
[----:B------:R-:W-:Y:S01]  /*5d50*/  CS2R R66, SRZ ;  /* 0x0000000000427805 */ /* 0x000fe2000001ff00 */
[----:B------:R-:W-:Y:S02]  /*5d60*/  IMAD.U32 R58, RZ, RZ, UR12 ;  /* 0x0000000cff3a7e24 */ /* 0x000fe4000f8e00ff */
[----:B------:R-:W-:Y:S01]  /*5d70*/  IMAD.U32 R59, RZ, RZ, UR13 ;  /* 0x0000000dff3b7e24 */ /* 0x000fe2000f8e00ff */
[----:B------:R-:W4:Y:S01]  /*5d80*/  @P5 LDG.E.EL.128 R20, desc[UR28][R62.64+-0x700] ;  /* 0xfff9001c3e145981 */ /* 0x000f22000c2e1d00 */
[----:B------:R-:W-:Y:S01]  /*5d90*/  PLOP3.LUT P6, PT, PT, PT, UP2, 0x80, 0x0 ;  /* 0x000000000000781c */ /* 0x000fe20003fcf028 */
[----:B------:R-:W-:Y:S02]  /*5da0*/  ULDC.64 UR12, c[0x0][0x2c8] ;  /* 0x0000b200000c7ab9 */ /* 0x000fe40000000a00 */
[----:B------:R0:W4:Y:S01]  /*5db0*/  @P5 LDG.E.EL.128 R64, desc[UR28][R58.64+-0x700] ;  /* 0xfff9001c3a405981 */ /* 0x000122000c2e1d00 */
[----:B------:R-:W-:Y:S02]  /*5dc0*/  FSETP.GEU.AND P4, PT, R57, RZ, PT ;  /* 0x000000ff3900720b */ /* 0x000fe40003f8e000 */
[----:B------:R-:W-:-:S02]  /*5dd0*/  SEL R60, R60, RZ, P1 ;  /* 0x000000ff3c3c7207 */ /* 0x000fc40000800000 */
[----:B------:R-:W-:-:S05]  /*5de0*/  SEL R61, R56, RZ, P1 ;  /* 0x000000ff383d7207 */ /* 0x000fca0000800000 */
[----:B------:R-:W-:Y:S02]  /*5df0*/  @!P6 FSEL R124, R57, RZ, P4 ;  /* 0x000000ff397ce208 */ /* 0x000fe40002000000 */
[----:B------:R-:W-:Y:S01]  /*5e00*/  PLOP3.LUT P6, PT, PT, PT, UP2, 0x80, 0x0 ;  /* 0x000000000000781c */ /* 0x000fe20003fcf028 */
[----:B------:R-:W-:-:S05]  /*5e10*/  FFMA R83, R60, R83, R61 ;  /* 0x000000533c537223 */ /* 0x000fca000000003d */
[----:B------:R-:W-:-:S07]  /*5e20*/  FSETP.GEU.AND P4, PT, R83, RZ, PT ;  /* 0x000000ff5300720b */ /* 0x000fce0003f8e000 */
[----:B------:R-:W-:Y:S02]  /*5e30*/  @!P6 FSEL R109, R83, RZ, P4 ;  /* 0x000000ff536de208 */ /* 0x000fe40002000000 */
[----:B------:R-:W-:Y:S01]  /*5e40*/  PLOP3.LUT P6, PT, PT, PT, UP1, 0x80, 0x0 ;  /* 0x000000000000781c */ /* 0x000fe20003fcf018 */
[----:B------:R-:W-:Y:S02]  /*5e50*/  UIMAD.WIDE UR30, UR8, 0x4, UR12 ;  /* 0x00000004081e78a5 */ /* 0x000fe4000f8e020c */
[----:B------:R-:W-:Y:S02]  /*5e60*/  UIMAD.WIDE UR10, UR5, 0x4, UR10 ;  /* 0x00000004050a78a5 */ /* 0x000fe4000f8e020a */
[----:B------:R-:W-:Y:S01]  /*5e70*/  UIMAD.WIDE UR18, UR5, 0x4, UR18 ;  /* 0x00000004051278a5 */ /* 0x000fe2000f8e0212 */
[----:B0-----:R-:W-:Y:S01]  /*5e80*/  CS2R R58, SRZ ;  /* 0x00000000003a7805 */ /* 0x001fe2000001ff00 */
[----:B------:R-:W-:Y:S02]  /*5e90*/  UIMAD.WIDE UR20, UR5, 0x4, UR20 ;  /* 0x00000004051478a5 */ /* 0x000fe4000f8e0214 */
[----:B------:R-:W-:Y:S01]  /*5ea0*/  UIMAD.WIDE UR26, UR5, 0x4, UR26 ;  /* 0x00000004051a78a5 */ /* 0x000fe2000f8e021a */
[----:B--2---:R-:W-:-:S02]  /*5eb0*/  SEL R57, R52, RZ, P2 ;  /* 0x000000ff34397207 */ /* 0x004fc40001000000 */
[----:B---3--:R-:W-:-:S05]  /*5ec0*/  SEL R44, R44, RZ, P2 ;  /* 0x000000ff2c2c7207 */ /* 0x008fca0001000000 */
[----:B------:R-:W-:Y:S01]  /*5ed0*/  FFMA R82, R57, R82, R44 ;  /* 0x0000005239527223 */ /* 0x000fe2000000002c */
[----:B------:R-:W-:-:S04]  /*5ee0*/  SEL R44, R53, RZ, P2 ;  /* 0x000000ff352c7207 */ /* 0x000fc80001000000 */
[C---:B------:R-:W-:Y:S02]  /*5ef0*/  FSETP.GEU.AND P4, PT, R82.reuse, RZ, PT ;  /* 0x000000ff5200720b */ /* 0x040fe40003f8e000 */
[----:B------:R-:W-:Y:S02]  /*5f00*/  SEL R45, R45, RZ, P2 ;  /* 0x000000ff2d2d7207 */ /* 0x000fe40001000000 */
[----:B------:R-:W-:Y:S02]  /*5f10*/  @!P6 FSEL R109, R82, RZ, P4 ;  /* 0x000000ff526de208 */ /* 0x000fe40002000000 */
[----:B------:R-:W-:Y:S01]  /*5f20*/  PLOP3.LUT P6, PT, PT, PT, UP1, 0x80, 0x0 ;  /* 0x000000000000781c */ /* 0x000fe20003fcf018 */
[----:B------:R-:W-:Y:S01]  /*5f30*/  FFMA R81, R44, R81, R45 ;  /* 0x000000512c517223 */ /* 0x000fe2000000002d */
[----:B------:R-:W-:Y:S02]  /*5f40*/  SEL R45, R54, RZ, P2 ;  /* 0x000000ff362d7207 */ /* 0x000fe40001000000 */
[----:B------:R-:W-:-:S02]  /*5f50*/  SEL R46, R46, RZ, P2 ;  /* 0x000000ff2e2e7207 */ /* 0x000fc40001000000 */
[----:B------:R-:W-:-:S03]  /*5f60*/  FSETP.GEU.AND P4, PT, R81, RZ, PT ;  /* 0x000000ff5100720b */ /* 0x000fc60003f8e000 */
[----:B------:R-:W-:Y:S01]  /*5f70*/  FFMA R80, R45, R80, R46 ;  /* 0x000000502d507223 */ /* 0x000fe2000000002e */
[----:B-----5:R-:W-:-:S03]  /*5f80*/  SEL R45, R12, RZ, P2 ;  /* 0x000000ff0c2d7207 */ /* 0x020fc60001000000 */
[----:B------:R-:W-:Y:S02]  /*5f90*/  @!P6 FSEL R124, R81, RZ, P4 ;  /* 0x000000ff517ce208 */ /* 0x000fe40002000000 */
[----:B------:R-:W-:Y:S02]  /*5fa0*/  PLOP3.LUT P6, PT, PT, PT, UP1, 0x80, 0x0 ;  /* 0x000000000000781c */ /* 0x000fe40003fcf018 */
[----:B------:R-:W-:Y:S02]  /*5fb0*/  SEL R13, R13, RZ, P2 ;  /* 0x000000ff0d0d7207 */ /* 0x000fe40001000000 */
[----:B------:R-:W-:Y:S02]  /*5fc0*/  SEL R12, R17, RZ, P2 ;  /* 0x000000ff110c7207 */ /* 0x000fe40001000000 */
[----:B------:R-:W-:Y:S02]  /*5fd0*/  SEL R44, R55, RZ, P2 ;  /* 0x000000ff372c7207 */ /* 0x000fe40001000000 */
[----:B------:R-:W-:-:S02]  /*5fe0*/  SEL R47, R47, RZ, P2 ;  /* 0x000000ff2f2f7207 */ /* 0x000fc40001000000 */
[----:B------:R-:W-:Y:S01]  /*5ff0*/  SEL R16, R16, RZ, P2 ;  /* 0x000000ff10107207 */ /* 0x000fe20001000000 */
[----:B------:R-:W-:Y:S01]  /*6000*/  FFMA R12, R13, R68, R12 ;  /* 0x000000440d0c7223 */ /* 0x000fe2000000000c */
[----:B------:R-:W-:Y:S01]  /*6010*/  FSETP.GEU.AND P4, PT, R80, RZ, PT ;  /* 0x000000ff5000720b */ /* 0x000fe20003f8e000 */
[----:B------:R-:W-:Y:S02]  /*6020*/  FFMA R75, R44, R75, R47 ;  /* 0x0000004b2c4b7223 */ /* 0x000fe4000000002f */
[----:B------:R-:W-:Y:S01]  /*6030*/  FFMA R13, R45, R74, R16 ;  /* 0x0000004a2d0d7223 */ /* 0x000fe20000000010 */
[----:B------:R-:W-:Y:S02]  /*6040*/  @!P6 FSEL R119, R80, RZ, P4 ;  /* 0x000000ff5077e208 */ /* 0x000fe40002000000 */
[----:B------:R-:W-:Y:S02]  /*6050*/  PLOP3.LUT P6, PT, PT, PT, UP1, 0x80, 0x0 ;  /* 0x000000000000781c */ /* 0x000fe40003fcf018 */
[----:B----4-:R-:W-:-:S02]  /*6060*/  SEL R47, R32, RZ, P3 ;  /* 0x000000ff202f7207 */ /* 0x010fc40001800000 */
[----:B------:R-:W-:Y:S02]  /*6070*/  SEL R16, R33, RZ, P3 ;  /* 0x000000ff21107207 */ /* 0x000fe40001800000 */
[----:B------:R-:W-:Y:S02]  /*6080*/  SEL R36, R36, RZ, P3 ;  /* 0x000000ff24247207 */ /* 0x000fe40001800000 */
[----:B------:R-:W-:-:S03]  /*6090*/  SEL R37, R37, RZ, P3 ;  /* 0x000000ff25257207 */ /* 0x000fc60001800000 */
[----:B------:R-:W-:Y:S01]  /*60a0*/  FFMA R111, R36, R111, R47 ;  /* 0x0000006f246f7223 */ /* 0x000fe2000000002f */
[----:B------:R-:W-:Y:S02]  /*60b0*/  IMAD.U32 R36, RZ, RZ, UR30 ;  /* 0x0000001eff247e24 */ /* 0x000fe4000f8e00ff */
[----:B------:R-:W-:Y:S01]  /*60c0*/  FFMA R110, R37, R110, R16 ;  /* 0x0000006e256e7223 */ /* 0x000fe20000000010 */
[----:B------:R-:W-:Y:S01]  /*60d0*/  IMAD.U32 R37, RZ, RZ, UR31 ;  /* 0x0000001fff257e24 */ /* 0x000fe2000f8e00ff */
[----:B------:R-:W-:Y:S02]  /*60e0*/  SEL R17, R20, RZ, P5 ;  /* 0x000000ff14117207 */ /* 0x000fe40002800000 */
[----:B------:R-:W-:Y:S02]  /*60f0*/  SEL R21, R21, RZ, P5 ;  /* 0x000000ff15157207 */ /* 0x000fe40002800000 */
[----:B------:R-:W-:Y:S02]  /*6100*/  SEL R64, R64, RZ, P5 ;  /* 0x000000ff40407207 */ /* 0x000fe40002800000 */
[----:B------:R-:W-:-:S03]  /*6110*/  SEL R20, R65, RZ, P5 ;  /* 0x000000ff41147207 */ /* 0x000fc60002800000 */
[----:B------:R-:W-:Y:S01]  /*6120*/  FFMA R112, R17, R112, R64 ;  /* 0x0000007011707223 */ /* 0x000fe20000000040 */
[----:B------:R-:W-:Y:S01]  /*6130*/  SEL R17, R38, RZ, P3 ;  /* 0x000000ff26117207 */ /* 0x000fe20001800000 */
[----:B------:R-:W-:Y:S01]  /*6140*/  FFMA R116, R21, R116, R20 ;  /* 0x0000007415747223 */ /* 0x000fe20000000014 */
[----:B------:R-:W-:Y:S02]  /*6150*/  SEL R21, R39, RZ, P3 ;  /* 0x000000ff27157207 */ /* 0x000fe40001800000 */
[----:B------:R-:W2:Y:S01]  /*6160*/  LDG.E.EL.128 R36, desc[UR28][R36.64] ;  /* 0x0000001c24247981 */ /* 0x000ea2000c2e1d00 */
[----:B------:R-:W-:-:S04]  /*6170*/  FSETP.GEU.AND P4, PT, R75, RZ, PT ;  /* 0x000000ff4b00720b */ /* 0x000fc80003f8e000 */
[----:B------:R-:W-:Y:S02]  /*6180*/  @!P6 FSEL R117, R75, RZ, P4 ;  /* 0x000000ff4b75e208 */ /* 0x000fe40002000000 */
[C---:B------:R-:W-:Y:S02]  /*6190*/  FSETP.GEU.AND P6, PT, R111.reuse, RZ, PT ;  /* 0x000000ff6f00720b */ /* 0x040fe40003fce000 */
[----:B------:R-:W-:Y:S02]  /*61a0*/  PLOP3.LUT P4, PT, PT, PT, UP3, 0x80, 0x0 ;  /* 0x000000000000781c */ /* 0x000fe40003f8f038 */
[----:B------:R-:W-:Y:S02]  /*61b0*/  FSEL R105, R111, RZ, P6 ;  /* 0x000000ff6f697208 */ /* 0x000fe40003000000 */
[----:B------:R-:W-:-:S04]  /*61c0*/  FSETP.GEU.AND P6, PT, R112, RZ, PT ;  /* 0x000000ff7000720b */ /* 0x000fc80003fce000 */
[----:B------:R-:W-:Y:S02]  /*61d0*/  FSEL R112, R112, RZ, P6 ;  /* 0x000000ff70707208 */ /* 0x000fe40003000000 */
[----:B------:R-:W-:-:S04]  /*61e0*/  PLOP3.LUT P6, PT, PT, PT, UP0, 0x80, 0x0 ;  /* 0x000000000000781c */ /* 0x000fc80003fcf008 */
[----:B------:R-:W-:Y:S02]  /*61f0*/  @P4 FSEL R105, R112, RZ, P6 ;  /* 0x000000ff70694208 */ /* 0x000fe40003000000 */
[C---:B------:R-:W-:Y:S02]  /*6200*/  FSETP.GEU.AND P6, PT, R110.reuse, RZ, PT ;  /* 0x000000ff6e00720b */ /* 0x040fe40003fce000 */
[----:B------:R-:W-:Y:S02]  /*6210*/  PLOP3.LUT P4, PT, PT, PT, UP3, 0x80, 0x0 ;  /* 0x000000000000781c */ /* 0x000fe40003f8f038 */
[----:B------:R-:W-:Y:S02]  /*6220*/  FSEL R110, R110, RZ, P6 ;  /* 0x000000ff6e6e7208 */ /* 0x000fe40003000000 */
[----:B------:R-:W-:Y:S02]  /*6230*/  FSETP.GEU.AND P6, PT, R116, RZ, PT ;  /* 0x000000ff7400720b */ /* 0x000fe40003fce000 */
[----:B------:R-:W-:-:S02]  /*6240*/  SEL R34, R34, RZ, P3 ;  /* 0x000000ff22227207 */ /* 0x000fc40001800000 */
[----:B------:R-:W-:Y:S02]  /*6250*/  FSEL R116, R116, RZ, P6 ;  /* 0x000000ff74747208 */ /* 0x000fe40003000000 */
[----:B------:R-:W-:Y:S01]  /*6260*/  SEL R22, R22, RZ, P5 ;  /* 0x000000ff16167207 */ /* 0x000fe20002800000 */
[----:B------:R-:W-:Y:S01]  /*6270*/  FFMA R108, R17, R108, R34 ;  /* 0x0000006c116c7223 */ /* 0x000fe20000000022 */
[----:B------:R-:W-:Y:S02]  /*6280*/  SEL R33, R66, RZ, P5 ;  /* 0x000000ff42217207 */ /* 0x000fe40002800000 */
[----:B------:R-:W-:-:S03]  /*6290*/  PLOP3.LUT P6, PT, PT, PT, UP0, 0x80, 0x0 ;  /* 0x000000000000781c */ /* 0x000fc60003fcf008 */
[----:B------:R-:W-:Y:S01]  /*62a0*/  FFMA R113, R22, R113, R33 ;  /* 0x0000007116717223 */ /* 0x000fe20000000021 */
[----:B------:R-:W-:Y:S02]  /*62b0*/  @P4 FSEL R110, R116, RZ, P6 ;  /* 0x000000ff746e4208 */ /* 0x000fe40003000000 */
[C---:B------:R-:W-:Y:S02]  /*62c0*/  FSETP.GEU.AND P6, PT, R108.reuse, RZ, PT ;  /* 0x000000ff6c00720b */ /* 0x040fe40003fce000 */
[----:B------:R-:W-:Y:S02]  /*62d0*/  PLOP3.LUT P4, PT, PT, PT, UP3, 0x80, 0x0 ;  /* 0x000000000000781c */ /* 0x000fe40003f8f038 */
[----:B------:R-:W-:Y:S02]  /*62e0*/  FSEL R108, R108, RZ, P6 ;  /* 0x000000ff6c6c7208 */ /* 0x000fe40003000000 */
[----:B------:R-:W-:Y:S02]  /*62f0*/  SEL R20, R35, RZ, P3 ;  /* 0x000000ff23147207 */ /* 0x000fe40001800000 */
[----:B------:R-:W-:-:S03]  /*6300*/  FSETP.GEU.AND P6, PT, R113, RZ, PT ;  /* 0x000000ff7100720b */ /* 0x000fc60003fce000 */
[----:B------:R-:W-:Y:S01]  /*6310*/  FFMA R94, R21, R94, R20 ;  /* 0x0000005e155e7223 */ /* 0x000fe20000000014 */
[----:B------:R-:W-:Y:S02]  /*6320*/  FSEL R113, R113, RZ, P6 ;  /* 0x000000ff71717208 */ /* 0x000fe40003000000 */
[----:B------:R-:W-:Y:S02]  /*6330*/  PLOP3.LUT P6, PT, PT, PT, UP0, 0x80, 0x0 ;  /* 0x000000000000781c */ /* 0x000fe40003fcf008 */
[----:B------:R-:W-:Y:S02]  /*6340*/  SEL R17, R29, RZ, P1 ;  /* 0x000000ff1d117207 */ /* 0x000fe40000800000 */
[----:B------:R-:W-:Y:S02]  /*6350*/  SEL R28, R28, RZ, P1 ;  /* 0x000000ff1c1c7207 */ /* 0x000fe40000800000 */
[----:B------:R-:W-:Y:S02]  /*6360*/  SEL R29, R23, RZ, P5 ;  /* 0x000000ff171d7207 */ /* 0x000fe40002800000 */
[----:B------:R-:W-:-:S02]  /*6370*/  SEL R20, R67, RZ, P5 ;  /* 0x000000ff43147207 */ /* 0x000fc40002800000 */
[----:B------:R-:W-:Y:S02]  /*6380*/  SEL R21, R24, RZ, P1 ;  /* 0x000000ff18157207 */ /* 0x000fe40000800000 */
[----:B------:R-:W-:Y:S02]  /*6390*/  @P4 FSEL R108, R113, RZ, P6 ;  /* 0x000000ff716c4208 */ /* 0x000fe40003000000 */
[----:B------:R-:W-:Y:S02]  /*63a0*/  SEL R30, R30, RZ, P1 ;  /* 0x000000ff1e1e7207 */ /* 0x000fe40000800000 */
[----:B------:R-:W-:Y:S02]  /*63b0*/  SEL R16, R31, RZ, P1 ;  /* 0x000000ff1f107207 */ /* 0x000fe40000800000 */
[----:B------:R-:W-:Y:S02]  /*63c0*/  SEL R22, R25, RZ, P1 ;  /* 0x000000ff19167207 */ /* 0x000fe40000800000 */
[----:B------:R-:W-:-:S02]  /*63d0*/  SEL R23, R26, RZ, P1 ;  /* 0x000000ff1a177207 */ /* 0x000fc40000800000 */
[----:B------:R-:W-:Y:S02]  /*63e0*/  SEL R27, R27, RZ, P1 ;  /* 0x000000ff1b1b7207 */ /* 0x000fe40000800000 */
[----:B------:R-:W-:Y:S01]  /*63f0*/  FSETP.GEU.AND P6, PT, R94, RZ, PT ;  /* 0x000000ff5e00720b */ /* 0x000fe20003fce000 */
[----:B------:R-:W-:Y:S01]  /*6400*/  FFMA R91, R28, R91, R21 ;  /* 0x0000005b1c5b7223 */ /* 0x000fe20000000015 */
[----:B------:R-:W-:Y:S01]  /*6410*/  FFMA R114, R29, R114, R20 ;  /* 0x000000721d727223 */ /* 0x000fe20000000014 */
[----:B------:R-:W-:Y:S01]  /*6420*/  IMAD.U32 R20, RZ, RZ, UR10 ;  /* 0x0000000aff147e24 */ /* 0x000fe2000f8e00ff */
[----:B------:R-:W-:Y:S01]  /*6430*/  FSEL R111, R94, RZ, P6 ;  /* 0x000000ff5e6f7208 */ /* 0x000fe20003000000 */
[----:B------:R-:W-:Y:S02]  /*6440*/  IMAD.U32 R21, RZ, RZ, UR11 ;  /* 0x0000000bff157e24 */ /* 0x000fe4000f8e00ff */
[----:B------:R-:W-:Y:S01]  /*6450*/  FFMA R17, R17, R70, R22 ;  /* 0x0000004611117223 */ /* 0x000fe20000000016 */
[----:B------:R-:W-:Y:S01]  /*6460*/  FFMA R94, R30, R71, R23 ;  /* 0x000000471e5e7223 */ /* 0x000fe20000000017 */
[----:B------:R-:W-:Y:S01]  /*6470*/  FFMA R113, R16, R69, R27 ;  /* 0x0000004510717223 */ /* 0x000fe2000000001b */
[----:B------:R-:W-:Y:S01]  /*6480*/  ULDC.64 UR10, c[0x0][0x2c0] ;  /* 0x0000b000000a7ab9 */ /* 0x000fe20000000a00 */
[----:B------:R-:W-:-:S02]  /*6490*/  IMAD.SHL.U32 R16, R72, 0x200, RZ ;  /* 0x0000020048107824 */ /* 0x000fc400078e00ff */
[----:B------:R-:W-:Y:S02]  /*64a0*/  IMAD.U32 R22, RZ, RZ, UR18 ;  /* 0x00000012ff167e24 */ /* 0x000fe4000f8e00ff */
[----:B------:R-:W-:Y:S01]  /*64b0*/  IMAD.U32 R23, RZ, RZ, UR19 ;  /* 0x00000013ff177e24 */ /* 0x000fe2000f8e00ff */
[----:B------:R-:W-:Y:S02]  /*64c0*/  UIMAD.WIDE UR18, UR8, 0x4, UR10 ;  /* 0x00000004081278a5 */ /* 0x000fe4000f8e020a */
[----:B------:R-:W-:Y:S01]  /*64d0*/  VIADD R112, R16, UR8 ;  /* 0x0000000810707c36 */ /* 0x000fe20008000000 */
[----:B------:R-:W-:Y:S02]  /*64e0*/  CS2R R68, SRZ ;  /* 0x0000000000447805 */ /* 0x000fe4000001ff00 */
[----:B------:R-:W-:Y:S01]  /*64f0*/  CS2R R70, SRZ ;  /* 0x0000000000467805 */ /* 0x000fe2000001ff00 */
[----:B------:R-:W-:-:S04]  /*6500*/  IMAD.WIDE R46, R112, 0x4, R126 ;  /* 0x00000004702e7825 */ /* 0x000fc800078e027e */
[----:B------:R-:W-:Y:S01]  /*6510*/  IMAD.U32 R64, RZ, RZ, UR18 ;  /* 0x00000012ff407e24 */ /* 0x000fe2000f8e00ff */
[----:B------:R-:W3:Y:S01]  /*6520*/  @!P0 LDG.E.EL.128 R68, desc[UR28][R46.64] ;  /* 0x0000001c2e448981 */ /* 0x000ee2000c2e1d00 */
[----:B------:R-:W-:Y:S01]  /*6530*/  IMAD.U32 R65, RZ, RZ, UR19 ;  /* 0x00000013ff417e24 */ /* 0x000fe2000f8e00ff */
[----:B------:R-:W-:Y:S01]  /*6540*/  CS2R R56, SRZ ;  /* 0x0000000000387805 */ /* 0x000fe2000001ff00 */
[----:B------:R-:W-:Y:S01]  /*6550*/  IMAD.U32 R44, RZ, RZ, UR20 ;  /* 0x00000014ff2c7e24 */ /* 0x000fe2000f8e00ff */
[----:B------:R-:W-:-:S03]  /*6560*/  ULDC.64 UR18, c[0x0][0x2d8] ;  /* 0x0000b60000127ab9 */ /* 0x000fc60000000a00 */
[----:B------:R-:W3:Y:S01]  /*6570*/  LDG.E.EL.128 R64, desc[UR28][R64.64] ;  /* 0x0000001c40407981 */ /* 0x000ee2000c2e1d00 */
[----:B------:R-:W-:Y:S01]  /*6580*/  IMAD.U32 R45, RZ, RZ, UR21 ;  /* 0x00000015ff2d7e24 */ /* 0x000fe2000f8e00ff */
[----:B------:R-:W-:Y:S02]  /*6590*/  ULDC.64 UR20, c[0x0][0x2d0] ;  /* 0x0000b40000147ab9 */ /* 0x000fe40000000a00 */
[----:B------:R0:W4:Y:S02]  /*65a0*/  @P2 LDG.E.EL.128 R56, desc[UR28][R20.64] ;  /* 0x0000001c14382981 */ /* 0x000124000c2e1d00 */
[----:B0-----:R-:W-:Y:S02]  /*65b0*/  IMAD.U32 R20, RZ, RZ, UR26 ;  /* 0x0000001aff147e24 */ /* 0x001fe4000f8e00ff */
[----:B------:R-:W-:Y:S01]  /*65c0*/  IMAD.U32 R21, RZ, RZ, UR27 ;  /* 0x0000001bff157e24 */ /* 0x000fe2000f8e00ff */
[----:B------:R-:W-:Y:S02]  /*65d0*/  UIMAD.WIDE UR26, UR8, 0x4, UR20 ;  /* 0x00000004081a78a5 */ /* 0x000fe4000f8e0214 */
[----:B------:R-:W-:-:S04]  /*65e0*/  UIMAD.WIDE UR8, UR8, 0x4, UR18 ;  /* 0x00000004080878a5 */ /* 0x000fc8000f8e0212 */
[----:B------:R-:W-:Y:S02]  /*65f0*/  IMAD.U32 R80, RZ, RZ, UR26 ;  /* 0x0000001aff507e24 */ /* 0x000fe4000f8e00ff */
[----:B------:R-:W-:Y:S02]  /*6600*/  IMAD.U32 R81, RZ, RZ, UR27 ;  /* 0x0000001bff517e24 */ /* 0x000fe4000f8e00ff */
[----:B------:R-:W-:Y:S02]  /*6610*/  IMAD.U32 R52, RZ, RZ, UR8 ;  /* 0x00000008ff347e24 */ /* 0x000fe4000f8e00ff */
[----:B------:R-:W-:Y:S02]  /*6620*/  IMAD.U32 R53, RZ, RZ, UR9 ;  /* 0x00000009ff357e24 */ /* 0x000fe4000f8e00ff */
[----:B------:R-:W5:Y:S04]  /*6630*/  LDG.E.EL.128 R80, desc[UR28][R80.64] ;  /* 0x0000001c50507981 */ /* 0x000f68000c2e1d00 */
[----:B------:R-:W5:Y:S01]  /*6640*/  LDG.E.EL.128 R52, desc[UR28][R52.64] ;  /* 0x0000001c34347981 */ /* 0x000f62000c2e1d00 */
[----:B------:R-:W-:-:S02]  /*6650*/  PLOP3.LUT P4, PT, PT, PT, UP3, 0x80, 0x0 ;  /* 0x000000000000781c */ /* 0x000fc40003f8f038 */
[----:B------:R-:W-:-:S04]  /*6660*/  FSETP.GEU.AND P6, PT, R114, RZ, PT ;  /* 0x000000ff7200720b */ /* 0x000fc80003fce000 */
[----:B------:R-:W-:Y:S02]  /*6670*/  FSEL R114, R114, RZ, P6 ;  /* 0x000000ff72727208 */ /* 0x000fe40003000000 */
[----:B------:R-:W-:-:S05]  /*6680*/  PLOP3.LUT P6, PT, PT, PT, UP0, 0x80, 0x0 ;  /* 0x000000000000781c */ /* 0x000fca0003fcf008 */
[----:B------:R-:W-:Y:S02]  /*6690*/  @P4 FSEL R111, R114, RZ, P6 ;  /* 0x000000ff726f4208 */ /* 0x000fe40003000000 */
[----:B------:R-:W-:Y:S02]  /*66a0*/  PLOP3.LUT P6, PT, PT, PT, UP2, 0x80, 0x0 ;  /* 0x000000000000781c */ /* 0x000fe40003fcf028 */
[----:B------:R-:W-:Y:S02]  /*66b0*/  FSETP.GEU.AND P4, PT, R113, RZ, PT ;  /* 0x000000ff7100720b */ /* 0x000fe40003f8e000 */
[----:B------:R-:W-:Y:S02]  /*66c0*/  CS2R R60, SRZ ;  /* 0x00000000003c7805 */ /* 0x000fe4000001ff00 */
[----:B------:R-:W-:Y:S02]  /*66d0*/  CS2R R62, SRZ ;  /* 0x00000000003e7805 */ /* 0x000fe4000001ff00 */
[----:B------:R-:W-:-:S02]  /*66e0*/  CS2R R28, SRZ ;  /* 0x00000000001c7805 */ /* 0x000fc4000001ff00 */
[----:B------:R-:W-:Y:S02]  /*66f0*/  CS2R R30, SRZ ;  /* 0x00000000001e7805 */ /* 0x000fe4000001ff00 */
[----:B------:R-:W-:Y:S02]  /*6700*/  CS2R R32, SRZ ;  /* 0x0000000000207805 */ /* 0x000fe4000001ff00 */
[----:B------:R-:W-:Y:S01]  /*6710*/  CS2R R34, SRZ ;  /* 0x0000000000227805 */ /* 0x000fe2000001ff00 */
[----:B------:R-:W-:Y:S01]  /*6720*/  UIMAD.WIDE UR24, UR5, 0x4, UR24 ;  /* 0x00000004051878a5 */ /* 0x000fe2000f8e0218 */
[----:B------:R-:W-:Y:S01]  /*6730*/  VIADD R75, R16, UR7 ;  /* 0x00000007104b7c36 */ /* 0x000fe20008000000 */
[----:B------:R-:W-:Y:S01]  /*6740*/  UIMAD.WIDE UR22, UR5, 0x4, UR22 ;  /* 0x00000004051678a5 */ /* 0x000fe2000f8e0216 */
[----:B------:R0:W3:Y:S01]  /*6750*/  @P2 LDG.E.EL.128 R60, desc[UR28][R44.64] ;  /* 0x0000001c2c3c2981 */ /* 0x0000e2000c2e1d00 */
[----:B------:R-:W-:Y:S02]  /*6760*/  @!P6 FSEL R111, R113, RZ, P4 ;  /* 0x000000ff716fe208 */ /* 0x000fe40002000000 */
[----:B------:R-:W-:Y:S01]  /*6770*/  PLOP3.LUT P6, PT, PT, PT, UP2, 0x80, 0x0 ;  /* 0x000000000000781c */ /* 0x000fe20003fcf028 */
[----:B------:R1:W3:Y:S01]  /*6780*/  @P5 LDG.E.EL.128 R32, desc[UR28][R20.64+-0x700] ;  /* 0xfff9001c14205981 */ /* 0x0002e2000c2e1d00 */
[----:B------:R-:W-:-:S02]  /*6790*/  SEL R84, R84, RZ, P3 ;  /* 0x000000ff54547207 */ /* 0x000fc40001800000 */
[----:B------:R-:W-:Y:S02]  /*67a0*/  CS2R R24, SRZ ;  /* 0x0000000000187805 */ /* 0x000fe4000001ff00 */
[----:B------:R-:W-:Y:S01]  /*67b0*/  SEL R85, R85, RZ, P3 ;  /* 0x000000ff55557207 */ /* 0x000fe20001800000 */
[----:B------:R1:W4:Y:S01]  /*67c0*/  @P1 LDG.E.EL.128 R28, desc[UR28][R22.64+-0x200] ;  /* 0xfffe001c161c1981 */ /* 0x000322000c2e1d00 */
[----:B------:R-:W-:Y:S02]  /*67d0*/  CS2R R26, SRZ ;  /* 0x00000000001a7805 */ /* 0x000fe4000001ff00 */
[----:B0-----:R-:W-:Y:S02]  /*67e0*/  CS2R R44, SRZ ;  /* 0x00000000002c7805 */ /* 0x001fe4000001ff00 */
[----:B------:R-:W-:Y:S01]  /*67f0*/  CS2R R46, SRZ ;  /* 0x00000000002e7805 */ /* 0x000fe2000001ff00 */
[----:B------:R-:W-:Y:S01]  /*6800*/  IMAD.U32 R72, RZ, RZ, UR24 ;  /* 0x00000018ff487e24 */ /* 0x000fe2000f8e00ff */
[----:B------:R-:W-:Y:S01]  /*6810*/  FSETP.GEU.AND P4, PT, R94, RZ, PT ;  /* 0x000000ff5e00720b */ /* 0x000fe20003f8e000 */
[----:B------:R-:W-:Y:S01]  /*6820*/  IMAD.U32 R73, RZ, RZ, UR25 ;  /* 0x00000019ff497e24 */ /* 0x000fe2000f8e00ff */
[----:B-1----:R-:W-:Y:S01]  /*6830*/  CS2R R20, SRZ ;  /* 0x0000000000147805 */ /* 0x002fe2000001ff00 */
[----:B------:R-:W-:Y:S01]  /*6840*/  IMAD.WIDE R74, R75, 0x4, R126 ;  /* 0x000000044b4a7825 */ /* 0x000fe200078e027e */
[----:B------:R-:W-:Y:S01]  /*6850*/  UIMAD.WIDE UR16, UR5, 0x4, UR16 ;  /* 0x00000004051078a5 */ /* 0x000fe2000f8e0210 */
[----:B------:R-:W-:-:S02]  /*6860*/  CS2R R22, SRZ ;  /* 0x0000000000167805 */ /* 0x000fc4000001ff00 */
[----:B------:R-:W-:Y:S02]  /*6870*/  IMAD.U32 R114, RZ, RZ, UR22 ;  /* 0x00000016ff727e24 */ /* 0x000fe4000f8e00ff */
[----:B------:R-:W-:Y:S02]  /*6880*/  IMAD.U32 R115, RZ, RZ, UR23 ;  /* 0x00000017ff737e24 */ /* 0x000fe4000f8e00ff */
[----:B------:R-:W-:Y:S01]  /*6890*/  FADD R84, R84, 9.9999997473787516356e-06 ;  /* 0x3727c5ac54547421 */ /* 0x000fe20000000000 */
[----:B------:R-:W-:Y:S01]  /*68a0*/  FADD R85, R85, 9.9999997473787516356e-06 ;  /* 0x3727c5ac55557421 */ /* 0x000fe20000000000 */
[----:B------:R-:W-:Y:S01]  /*68b0*/  SEL R86, R86, RZ, P3 ;  /* 0x000000ff56567207 */ /* 0x000fe20001800000 */
[----:B------:R0:W4:Y:S01]  /*68c0*/  @P1 LDG.E.EL.128 R44, desc[UR28][R72.64+-0x200] ;  /* 0xfffe001c482c1981 */ /* 0x000122000c2e1d00 */
[----:B------:R-:W-:Y:S02]  /*68d0*/  SEL R87, R87, RZ, P3 ;  /* 0x000000ff57577207 */ /* 0x000fe40001800000 */
[----:B------:R-:W-:Y:S01]  /*68e0*/  @!P6 FSEL R108, R94, RZ, P4 ;  /* 0x000000ff5e6ce208 */ /* 0x000fe20002000000 */
[----:B------:R1:W4:Y:S01]  /*68f0*/  @!P0 LDG.E.EL.128 R24, desc[UR28][R74.64] ;  /* 0x0000001c4a188981 */ /* 0x000322000c2e1d00 */
[----:B------:R-:W-:Y:S01]  /*6900*/  FMUL R94, R101, R102 ;  /* 0x00000066655e7220 */ /* 0x000fe20000400000 */
[----:B------:R1:W1:Y:S02]  /*6910*/  MUFU.SQRT R113, R84 ;  /* 0x0000005400717308 */ /* 0x0002640000002000 */
[----:B------:R1:W4:Y:S01]  /*6920*/  @P3 LDG.E.EL.128 R20, desc[UR28][R114.64+-0x600] ;  /* 0xfffa001c72143981 */ /* 0x000322000c2e1d00 */
[----:B0-----:R-:W-:-:S02]  /*6930*/  CS2R R72, SRZ ;  /* 0x0000000000487805 */ /* 0x001fc4000001ff00 */
[----:B------:R-:W-:Y:S02]  /*6940*/  SEL R93, R93, RZ, P3 ;  /* 0x000000ff5d5d7207 */ /* 0x000fe40001800000 */
[----:B-1----:R-:W-:Y:S01]  /*6950*/  CS2R R74, SRZ ;  /* 0x00000000004a7805 */ /* 0x002fe2000001ff00 */
[----:B------:R0:W1:Y:S01]  /*6960*/  MUFU.SQRT R101, R85 ;  /* 0x0000005500657308 */ /* 0x0000620000002000 */
[----:B------:R-:W-:Y:S01]  /*6970*/  SEL R84, R89, RZ, P3 ;  /* 0x000000ff59547207 */ /* 0x000fe20001800000 */
[----:B------:R-:W-:Y:S01]  /*6980*/  IMAD.U32 R114, RZ, RZ, UR16 ;  /* 0x00000010ff727e24 */ /* 0x000fe2000f8e00ff */
[----:B------:R-:W-:Y:S01]  /*6990*/  SEL R92, R92, RZ, P3 ;  /* 0x000000ff5c5c7207 */ /* 0x000fe20001800000 */
[----:B------:R-:W-:Y:S02]  /*69a0*/  IMAD.U32 R115, RZ, RZ, UR17 ;  /* 0x00000011ff737e24 */ /* 0x000fe4000f8e00ff */
[----:B------:R-:W-:Y:S01]  /*69b0*/  FADD R86, R86, 9.9999997473787516356e-06 ;  /* 0x3727c5ac56567421 */ /* 0x000fe20000000000 */
[----:B------:R-:W-:Y:S01]  /*69c0*/  FADD R87, R87, 9.9999997473787516356e-06 ;  /* 0x3727c5ac57577421 */ /* 0x000fe20000000000 */
[----:B------:R-:W-:Y:S01]  /*69d0*/  UIMAD.WIDE UR14, UR5, 0x4, UR14 ;  /* 0x00000004050e78a5 */ /* 0x000fe2000f8e020e */
[----:B0-----:R-:W-:Y:S01]  /*69e0*/  SEL R85, R88, RZ, P3 ;  /* 0x000000ff58557207 */ /* 0x001fe20001800000 */
[----:B------:R0:W4:Y:S01]  /*69f0*/  @P3 LDG.E.EL.128 R72, desc[UR28][R114.64+-0x600] ;  /* 0xfffa001c72483981 */ /* 0x000122000c2e1d00 */
[----:B------:R-:W-:Y:S01]  /*6a00*/  FADD R93, R93, -R84 ;  /* 0x800000545d5d7221 */ /* 0x000fe20000000000 */
[----:B------:R-:W1:Y:S02]  /*6a10*/  MUFU.SQRT R102, R86 ;  /* 0x0000005600667308 */ /* 0x000e640000002000 */
[----:B------:R-:W-:Y:S01]  /*6a20*/  FADD R92, R92, -R85 ;  /* 0x800000555c5c7221 */ /* 0x000fe20000000000 */
[----:B------:R-:W-:-:S02]  /*6a30*/  CS2R R84, SRZ ;  /* 0x0000000000547805 */ /* 0x000fc4000001ff00 */
[----:B------:R-:W-:Y:S01]  /*6a40*/  PLOP3.LUT P6, PT, PT, PT, UP2, 0x80, 0x0 ;  /* 0x000000000000781c */ /* 0x000fe20003fcf028 */
[----:B------:R-:W-:Y:S02]  /*6a50*/  IMAD.U32 R88, RZ, RZ, UR14 ;  /* 0x0000000eff587e24 */ /* 0x000fe4000f8e00ff */
[----:B0-----:R0:W1:Y:S01]  /*6a60*/  MUFU.SQRT R115, R87 ;  /* 0x0000005700737308 */ /* 0x0010620000002000 */
[----:B------:R-:W-:Y:S01]  /*6a70*/  IMAD.U32 R89, RZ, RZ, UR15 ;  /* 0x0000000fff597e24 */ /* 0x000fe2000f8e00ff */
[----:B0-----:R-:W-:Y:S02]  /*6a80*/  CS2R R86, SRZ ;  /* 0x0000000000567805 */ /* 0x001fe4000001ff00 */
[----:B------:R-:W-:-:S04]  /*6a90*/  FSETP.GEU.AND P4, PT, R17, RZ, PT ;  /* 0x000000ff1100720b */ /* 0x000fc80003f8e000 */
[----:B------:R0:W4:Y:S02]  /*6aa0*/  @P5 LDG.E.EL.128 R84, desc[UR28][R88.64+-0x700] ;  /* 0xfff9001c58545981 */ /* 0x000124000c2e1d00 */
[----:B------:R-:W-:Y:S02]  /*6ab0*/  @!P6 FSEL R110, R17, RZ, P4 ;  /* 0x000000ff116ee208 */ /* 0x000fe40002000000 */
[C---:B------:R-:W-:Y:S02]  /*6ac0*/  FSETP.GT.AND P4, PT, R113.reuse, 8.50705917302346158658e+37, PT ;  /* 0x7e8000007100780b */ /* 0x040fe40003f84000 */
[----:B------:R-:W-:Y:S02]  /*6ad0*/  FSETP.GEU.AND P6, PT, R113, 1.175494350822287508e-38, PT ;  /* 0x008000007100780b */ /* 0x000fe40003fce000 */
[----:B------:R-:W-:-:S09]  /*6ae0*/  FSEL R17, R99, 1, P4 ;  /* 0x3f80000063117808 */ /* 0x000fd20002000000 */
[----:B------:R-:W-:Y:S01]  /*6af0*/  @P4 FMUL R113, R113, 0.25 ;  /* 0x3e80000071714820 */ /* 0x000fe20000400000 */
[----:B-1----:R-:W-:Y:S01]  /*6b00*/  FSETP.GT.AND P4, PT, R101, 8.50705917302346158658e+37, PT ;  /* 0x7e8000006500780b */ /* 0x002fe20003f84000 */
[----:B------:R-:W-:Y:S02]  /*6b10*/  @!P6 FMUL R17, R17, 16777216 ;  /* 0x4b8000001111e820 */ /* 0x000fe40000400000 */
[----:B------:R-:W-:Y:S01]  /*6b20*/  @!P6 FMUL R113, R113, 16777216 ;  /* 0x4b8000007171e820 */ /* 0x000fe20000400000 */
[----:B------:R-:W-:Y:S02]  /*6b30*/  FSETP.GEU.AND P6, PT, R101, 1.175494350822287508e-38, PT ;  /* 0x008000006500780b */ /* 0x000fe40003fce000 */
[----:B------:R-:W-:-:S07]  /*6b40*/  FSEL R114, R99, 1, P4 ;  /* 0x3f80000063727808 */ /* 0x000fce0002000000 */
[----:B------:R-:W-:-:S04]  /*6b50*/  @P4 FMUL R101, R101, 0.25 ;  /* 0x3e80000065654820 */ /* 0x000fc80000400000 */
[----:B------:R-:W-:Y:S01]  /*6b60*/  @!P6 FMUL R101, R101, 16777216 ;  /* 0x4b8000006565e820 */ /* 0x000fe20000400000 */
[----:B------:R-:W-:Y:S01]  /*6b70*/  @!P6 FMUL R114, R114, 16777216 ;  /* 0x4b8000007272e820 */ /* 0x000fe20000400000 */
[C---:B------:R-:W-:Y:S01]  /*6b80*/  FSETP.GT.AND P6, PT, R102.reuse, 8.50705917302346158658e+37, PT ;  /* 0x7e8000006600780b */ /* 0x040fe20003fc4000 */
[----:B------:R1:W0:Y:S01]  /*6b90*/  MUFU.RCP R116, R113 ;  /* 0x0000007100747308 */ /* 0x0002220000001000 */
[----:B------:R-:W-:-:S07]  /*6ba0*/  FSETP.GEU.AND P4, PT, R102, 1.175494350822287508e-38, PT ;  /* 0x008000006600780b */ /* 0x000fce0003f8e000 */
[----:B------:R-:W2:Y:S01]  /*6bb0*/  MUFU.RCP R101, R101 ;  /* 0x0000006500657308 */ /* 0x000ea20000001000 */
[----:B-1----:R-:W-:-:S03]  /*6bc0*/  FSEL R113, R99, 1, P6 ;  /* 0x3f80000063717808 */ /* 0x002fc60003000000 */
[----:B------:R-:W-:Y:S01]  /*6bd0*/  @P6 FMUL R102, R102, 0.25 ;  /* 0x3e80000066666820 */ /* 0x000fe20000400000 */
[----:B------:R-:W-:Y:S01]  /*6be0*/  FSETP.GT.AND P6, PT, R115, 8.50705917302346158658e+37, PT ;  /* 0x7e8000007300780b */ /* 0x000fe20003fc4000 */
[----:B------:R-:W-:Y:S02]  /*6bf0*/  @!P4 FMUL R113, R113, 16777216 ;  /* 0x4b8000007171c820 */ /* 0x000fe40000400000 */
[----:B------:R-:W-:Y:S01]  /*6c00*/  @!P4 FMUL R102, R102, 16777216 ;  /* 0x4b8000006666c820 */ /* 0x000fe20000400000 */
[----:B------:R-:W-:Y:S01]  /*6c10*/  FSETP.GEU.AND P4, PT, R115, 1.175494350822287508e-38, PT ;  /* 0x008000007300780b */ /* 0x000fe20003f8e000 */
[----:B0-----:R-:W-:Y:S01]  /*6c20*/  FMUL R121, R116, R17 ;  /* 0x0000001174797220 */ /* 0x001fe20000400000 */
[----:B------:R-:W-:Y:S01]  /*6c30*/  FMUL R17, R100, R103 ;  /* 0x0000006764117220 */ /* 0x000fe20000400000 */
[----:B--2---:R-:W-:Y:S01]  /*6c40*/  FMUL R100, R101, R114 ;  /* 0x0000007265647220 */ /* 0x004fe20000400000 */
[----:B------:R-:W-:-:S05]  /*6c50*/  FSEL R114, R99, 1, P6 ;  /* 0x3f80000063727808 */ /* 0x000fca0003000000 */
[----:B------:R-:W-:Y:S01]  /*6c60*/  @P6 FMUL R115, R115, 0.25 ;  /* 0x3e80000073736820 */ /* 0x000fe20000400000 */
[----:B------:R-:W-:Y:S02]  /*6c70*/  PLOP3.LUT P6, PT, PT, PT, UP2, 0x80, 0x0 ;  /* 0x000000000000781c */ /* 0x000fe40003fcf028 */
[----:B------:R-:W-:Y:S01]  /*6c80*/  SEL R76, R76, RZ, P5 ;  /* 0x000000ff4c4c7207 */ /* 0x000fe20002800000 */
[----:B------:R-:W-:Y:S01]  /*6c90*/  @!P4 FMUL R115, R115, 16777216 ;  /* 0x4b8000007373c820 */ /* 0x000fe20000400000 */
[----:B------:R-:W-:Y:S01]  /*6ca0*/  @!P4 FMUL R114, R114, 16777216 ;  /* 0x4b8000007272c820 */ /* 0x000fe20000400000 */
[----:B------:R-:W-:Y:S02]  /*6cb0*/  FSETP.GEU.AND P4, PT, R91, RZ, PT ;  /* 0x000000ff5b00720b */ /* 0x000fe40003f8e000 */
[----:B------:R-:W-:Y:S01]  /*6cc0*/  FADD R76, R76, 9.9999997473787516356e-06 ;  /* 0x3727c5ac4c4c7421 */ /* 0x000fe20000000000 */
[----:B------:R-:W-:-:S05]  /*6cd0*/  SEL R77, R77, RZ, P5 ;  /* 0x000000ff4d4d7207 */ /* 0x000fca0002800000 */
[----:B------:R-:W-:Y:S01]  /*6ce0*/  @!P6 FSEL R105, R91, RZ, P4 ;  /* 0x000000ff5b69e208 */ /* 0x000fe20002000000 */
[----:B------:R-:W0:Y:S01]  /*6cf0*/  MUFU.SQRT R76, R76 ;  /* 0x0000004c004c7308 */ /* 0x000e220000002000 */
[----:B------:R-:W-:Y:S01]  /*6d00*/  PLOP3.LUT P6, PT, PT, PT, UP1, 0x80, 0x0 ;  /* 0x000000000000781c */ /* 0x000fe20003fcf018 */
[----:B------:R-:W-:Y:S01]  /*6d10*/  FADD R77, R77, 9.9999997473787516356e-06 ;  /* 0x3727c5ac4d4d7421 */ /* 0x000fe20000000000 */
[----:B------:R-:W-:-:S05]  /*6d20*/  FSETP.GEU.AND P4, PT, R13, RZ, PT ;  /* 0x000000ff0d00720b */ /* 0x000fca0003f8e000 */
[----:B------:R-:W1:Y:S01]  /*6d30*/  MUFU.RCP R102, R102 ;  /* 0x0000006600667308 */ /* 0x000e620000001000 */
[----:B------:R-:W-:Y:S01]  /*6d40*/  UIMAD.WIDE UR8, UR7, 0x4, UR12 ;  /* 0x00000004070878a5 */ /* 0x000fe2000f8e020c */
[----:B------:R-:W-:-:S04]  /*6d50*/  SEL R48, R48, RZ, P5 ;  /* 0x000000ff30307207 */ /* 0x000fc80002800000 */
[----:B------:R-:W-:Y:S02]  /*6d60*/  @!P6 FSEL R105, R13, RZ, P4 ;  /* 0x000000ff0d69e208 */ /* 0x000fe40002000000 */
[----:B------:R-:W2:Y:S01]  /*6d70*/  MUFU.SQRT R77, R77 ;  /* 0x0000004d004d7308 */ /* 0x000ea20000002000 */
[----:B0-----:R-:W-:Y:S02]  /*6d80*/  FSETP.GT.AND P4, PT, R76, 8.50705917302346158658e+37, PT ;  /* 0x7e8000004c00780b */ /* 0x001fe40003f84000 */
[----:B------:R-:W-:Y:S02]  /*6d90*/  SEL R13, R40, RZ, P5 ;  /* 0x000000ff280d7207 */ /* 0x000fe40002800000 */
[----:B------:R-:W-:Y:S01]  /*6da0*/  SEL R78, R78, RZ, P5 ;  /* 0x000000ff4e4e7207 */ /* 0x000fe20002800000 */
[----:B------:R-:W-:Y:S01]  /*6db0*/  IMAD.U32 R88, RZ, RZ, UR8 ;  /* 0x00000008ff587e24 */ /* 0x000fe2000f8e00ff */
[----:B------:R-:W-:Y:S01]  /*6dc0*/  FSETP.GEU.AND P6, PT, R76, 1.175494350822287508e-38, PT ;  /* 0x008000004c00780b */ /* 0x000fe20003fce000 */
[----:B------:R-:W-:-:S02]  /*6dd0*/  IMAD.U32 R89, RZ, RZ, UR9 ;  /* 0x00000009ff597e24 */ /* 0x000fc4000f8e00ff */
[----:B-1----:R-:W-:Y:S01]  /*6de0*/  FMUL R113, R102, R113 ;  /* 0x0000007166717220 */ /* 0x002fe20000400000 */
[----:B------:R-:W-:Y:S01]  /*6df0*/  FADD R116, R48, -R13 ;  /* 0x8000000d30747221 */ /* 0x000fe20000000000 */
[----:B------:R-:W-:Y:S01]  /*6e00*/  FADD R48, R78, 9.9999997473787516356e-06 ;  /* 0x3727c5ac4e307421 */ /* 0x000fe20000000000 */
[----:B------:R-:W0:Y:S01]  /*6e10*/  MUFU.RCP R115, R115 ;  /* 0x0000007300737308 */ /* 0x000e220000001000 */
[----:B------:R-:W-:Y:S01]  /*6e20*/  FMUL R102, R113, R90 ;  /* 0x0000005a71667220 */ /* 0x000fe20000400000 */
[----:B------:R-:W-:Y:S01]  /*6e30*/  FSEL R78, R99, 1, P4 ;  /* 0x3f800000634e7808 */ /* 0x000fe20002000000 */
[----:B------:R-:W4:Y:S01]  /*6e40*/  LDG.E.EL.128 R88, desc[UR28][R88.64] ;  /* 0x0000001c58587981 */ /* 0x000f22000c2e1d00 */
[----:B------:R-:W-:Y:S01]  /*6e50*/  @P4 FMUL R76, R76, 0.25 ;  /* 0x3e8000004c4c4820 */ /* 0x000fe20000400000 */
[----:B--2---:R-:W-:-:S03]  /*6e60*/  FSETP.GT.AND P4, PT, R77, 8.50705917302346158658e+37, PT ;  /* 0x7e8000004d00780b */ /* 0x004fc60003f84000 */
[----:B------:R-:W1:Y:S01]  /*6e70*/  MUFU.SQRT R48, R48 ;  /* 0x0000003000307308 */ /* 0x000e620000002000 */
[----:B------:R-:W-:Y:S01]  /*6e80*/  @!P6 FMUL R76, R76, 16777216 ;  /* 0x4b8000004c4ce820 */ /* 0x000fe20000400000 */
[----:B------:R-:W-:Y:S01]  /*6e90*/  @!P6 FMUL R78, R78, 16777216 ;  /* 0x4b8000004e4ee820 */ /* 0x000fe20000400000 */
[----:B------:R-:W-:Y:S02]  /*6ea0*/  SEL R79, R79, RZ, P5 ;  /* 0x000000ff4f4f7207 */ /* 0x000fe40002800000 */
[----:B------:R-:W-:Y:S02]  /*6eb0*/  FSETP.GEU.AND P6, PT, R77, 1.175494350822287508e-38, PT ;  /* 0x008000004d00780b */ /* 0x000fe40003fce000 */
[----:B------:R-:W-:Y:S02]  /*6ec0*/  SEL R40, R41, RZ, P5 ;  /* 0x000000ff29287207 */ /* 0x000fe40002800000 */
[----:B------:R-:W-:Y:S02]  /*6ed0*/  SEL R49, R49, RZ, P5 ;  /* 0x000000ff31317207 */ /* 0x000fe40002800000 */
[----:B------:R-:W-:-:S02]  /*6ee0*/  SEL R113, R42, RZ, P5 ;  /* 0x000000ff2a717207 */ /* 0x000fc40002800000 */
[----:B------:R-:W-:Y:S01]  /*6ef0*/  SEL R50, R50, RZ, P5 ;  /* 0x000000ff32327207 */ /* 0x000fe20002800000 */
[----:B------:R-:W-:Y:S01]  /*6f00*/  FADD R79, R79, 9.9999997473787516356e-06 ;  /* 0x3727c5ac4f4f7421 */ /* 0x000fe20000000000 */
[----:B0-----:R-:W-:Y:S01]  /*6f10*/  FMUL R114, R115, R114 ;  /* 0x0000007273727220 */ /* 0x001fe20000400000 */
[----:B------:R-:W-:Y:S01]  /*6f20*/  FADD R115, R49, -R40 ;  /* 0x8000002831737221 */ /* 0x000fe20000000000 */
[----:B------:R-:W-:Y:S01]  /*6f30*/  FSEL R49, R99, 1, P4 ;  /* 0x3f80000063317808 */ /* 0x000fe20002000000 */
[----:B------:R-:W-:Y:S01]  /*6f40*/  FADD R113, R50, -R113 ;  /* 0x8000007132717221 */ /* 0x000fe20000000000 */
[----:B------:R-:W-:Y:S01]  /*6f50*/  @P4 FMUL R77, R77, 0.25 ;  /* 0x3e8000004d4d4820 */ /* 0x000fe20000400000 */
[----:B------:R0:W2:Y:S01]  /*6f60*/  MUFU.SQRT R50, R79 ;  /* 0x0000004f00327308 */ /* 0x0000a20000002000 */
[C---:B-1----:R-:W-:Y:S01]  /*6f70*/  FSETP.GT.AND P4, PT, R48.reuse, 8.50705917302346158658e+37, PT ;  /* 0x7e8000003000780b */ /* 0x042fe20003f84000 */
[----:B------:R-:W-:Y:S01]  /*6f80*/  @!P6 FMUL R49, R49, 16777216 ;  /* 0x4b8000003131e820 */ /* 0x000fe20000400000 */
[----:B------:R-:W-:Y:S01]  /*6f90*/  @!P6 FMUL R77, R77, 16777216 ;  /* 0x4b8000004d4de820 */ /* 0x000fe20000400000 */
[----:B------:R-:W-:Y:S01]  /*6fa0*/  FSETP.GEU.AND P6, PT, R48, 1.175494350822287508e-38, PT ;  /* 0x008000003000780b */ /* 0x000fe20003fce000 */
[----:B------:R-:W-:Y:S01]  /*6fb0*/  FADD R36, R36, 9.9999997473787516356e-06 ;  /* 0x3727c5ac24247421 */ /* 0x000fe20000000000 */
[----:B------:R-:W-:-:S02]  /*6fc0*/  SEL R13, R51, RZ, P5 ;  /* 0x000000ff330d7207 */ /* 0x000fc40002800000 */
[----:B0-----:R-:W-:Y:S01]  /*6fd0*/  FSEL R79, R99, 1, P4 ;  /* 0x3f800000634f7808 */ /* 0x001fe20002000000 */
[----:B------:R-:W0:Y:S05]  /*6fe0*/  MUFU.SQRT R51, R36 ;  /* 0x0000002400337308 */ /* 0x000e2a0000002000 */
[----:B------:R-:W-:Y:S01]  /*6ff0*/  @P4 FMUL R48, R48, 0.25 ;  /* 0x3e80000030304820 */ /* 0x000fe20000400000 */
[----:B--2---:R-:W-:Y:S02]  /*7000*/  FSETP.GT.AND P4, PT, R50, 8.50705917302346158658e+37, PT ;  /* 0x7e8000003200780b */ /* 0x004fe40003f84000 */
[----:B------:R-:W-:Y:S01]  /*7010*/  @!P6 FMUL R79, R79, 16777216 ;  /* 0x4b8000004f4fe820 */ /* 0x000fe20000400000 */
[----:B------:R-:W-:Y:S01]  /*7020*/  @!P6 FMUL R48, R48, 16777216 ;  /* 0x4b8000003030e820 */ /* 0x000fe20000400000 */
[----:B------:R-:W-:Y:S01]  /*7030*/  FSETP.GEU.AND P6, PT, R50, 1.175494350822287508e-38, PT ;  /* 0x008000003200780b */ /* 0x000fe20003fce000 */
[----:B------:R-:W-:Y:S01]  /*7040*/  FADD R37, R37, 9.9999997473787516356e-06 ;  /* 0x3727c5ac25257421 */ /* 0x000fe20000000000 */
[----:B------:R-:W-:Y:S01]  /*7050*/  FMUL R114, R114, R95 ;  /* 0x0000005f72727220 */ /* 0x000fe20000400000 */
[----:B------:R-:W-:-:S04]  /*7060*/  FSEL R95, R99, 1, P4 ;  /* 0x3f800000635f7808 */ /* 0x000fc80002000000 */
[----:B------:R-:W1:Y:S02]  /*7070*/  MUFU.SQRT R37, R37 ;  /* 0x0000002500257308 */ /* 0x000e640000002000 */
[----:B------:R-:W-:Y:S01]  /*7080*/  @P4 FMUL R50, R50, 0.25 ;  /* 0x3e80000032324820 */ /* 0x000fe20000400000 */
[----:B0-----:R-:W-:-:S03]  /*7090*/  FSETP.GT.AND P4, PT, R51, 8.50705917302346158658e+37, PT ;  /* 0x7e8000003300780b */ /* 0x001fc60003f84000 */
[----:B------:R-:W-:Y:S01]  /*70a0*/  @!P6 FMUL R50, R50, 16777216 ;  /* 0x4b8000003232e820 */ /* 0x000fe20000400000 */
[----:B------:R-:W-:Y:S01]  /*70b0*/  @!P6 FMUL R95, R95, 16777216 ;  /* 0x4b8000005f5fe820 */ /* 0x000fe20000400000 */
[----:B------:R-:W-:Y:S01]  /*70c0*/  FSETP.GEU.AND P6, PT, R51, 1.175494350822287508e-38, PT ;  /* 0x008000003300780b */ /* 0x000fe20003fce000 */
[----:B------:R-:W0:Y:S01]  /*70d0*/  MUFU.RCP R48, R48 ;  /* 0x0000003000307308 */ /* 0x000e220000001000 */
[----:B------:R-:W-:Y:S01]  /*70e0*/  FSEL R36, R99, 1, P4 ;  /* 0x3f80000063247808 */ /* 0x000fe20002000000 */
[----:B------:R-:W-:-:S05]  /*70f0*/  FMUL R101, R121, R92 ;  /* 0x0000005c79657220 */ /* 0x000fca0000400000 */
[----:B------:R-:W-:Y:S01]  /*7100*/  @P4 FMUL R51, R51, 0.25 ;  /* 0x3e80000033334820 */ /* 0x000fe20000400000 */
[----:B-1----:R-:W-:Y:S02]  /*7110*/  FSETP.GT.AND P4, PT, R37, 8.50705917302346158658e+37, PT ;  /* 0x7e8000002500780b */ /* 0x002fe40003f84000 */
[----:B------:R-:W-:Y:S02]  /*7120*/  SEL R92, R43, RZ, P5 ;  /* 0x000000ff2b5c7207 */ /* 0x000fe40002800000 */
[----:B------:R-:W-:Y:S01]  /*7130*/  @!P6 FMUL R51, R51, 16777216 ;  /* 0x4b8000003333e820 */ /* 0x000fe20000400000 */
[----:B------:R-:W-:Y:S01]  /*7140*/  @!P6 FMUL R36, R36, 16777216 ;  /* 0x4b8000002424e820 */ /* 0x000fe20000400000 */
[----:B------:R-:W-:Y:S01]  /*7150*/  FSETP.GEU.AND P6, PT, R37, 1.175494350822287508e-38, PT ;  /* 0x008000002500780b */ /* 0x000fe20003fce000 */
[----:B------:R-:W-:Y:S01]  /*7160*/  FMUL R100, R100, R93 ;  /* 0x0000005d64647220 */ /* 0x000fe20000400000 */
[----:B------:R-:W-:Y:S01]  /*7170*/  FADD R13, R13, -R92 ;  /* 0x8000005c0d0d7221 */ /* 0x000fe20000000000 */
[----:B------:R0:W-:Y:S01]  /*7180*/  MUFU.RCP R93, R76 ;  /* 0x0000004c005d7308 */ /* 0x0001e20000001000 */
[----:B------:R-:W-:Y:S01]  /*7190*/  UIMAD.WIDE UR8, UR7, 0x4, UR10 ;  /* 0x00000004070878a5 */ /* 0x000fe2000f8e020a */
[----:B------:R-:W-:-:S02]  /*71a0*/  FADD R39, R39, 9.9999997473787516356e-06 ;  /* 0x3727c5ac27277421 */ /* 0x000fc40000000000 */
[----:B------:R-:W-:-:S04]  /*71b0*/  @P4 FMUL R37, R37, 0.25 ;  /* 0x3e80000025254820 */ /* 0x000fc80000400000 */
[----:B------:R-:W1:Y:S01]  /*71c0*/  MUFU.RCP R92, R77 ;  /* 0x0000004d005c7308 */ /* 0x000e620000001000 */
[----:B0-----:R-:W-:Y:S01]  /*71d0*/  FMUL R76, R48, R79 ;  /* 0x0000004f304c7220 */ /* 0x001fe20000400000 */
[----:B------:R-:W-:Y:S01]  /*71e0*/  @!P6 FMUL R37, R37, 16777216 ;  /* 0x4b8000002525e820 */ /* 0x000fe20000400000 */
[----:B------:R-:W-:Y:S02]  /*71f0*/  IMAD.U32 R40, RZ, RZ, UR8 ;  /* 0x00000008ff287e24 */ /* 0x000fe4000f8e00ff */
[----:B------:R-:W-:Y:S01]  /*7200*/  FMUL R113, R76, R113 ;  /* 0x000000714c717220 */ /* 0x000fe20000400000 */
[----:B------:R-:W-:Y:S01]  /*7210*/  FSEL R76, R99, 1, P4 ;  /* 0x3f800000634c7808 */ /* 0x000fe20002000000 */
[----:B------:R-:W-:Y:S01]  /*7220*/  IMAD.U32 R41, RZ, RZ, UR9 ;  /* 0x00000009ff297e24 */ /* 0x000fe2000f8e00ff */
[----:B------:R-:W-:Y:S01]  /*7230*/  PLOP3.LUT P4, PT, PT, PT, UP1, 0x80, 0x0 ;  /* 0x000000000000781c */ /* 0x000fe20003f8f018 */
[----:B------:R-:W0:Y:S01]  /*7240*/  MUFU.SQRT R120, R39 ;  /* 0x0000002700787308 */ /* 0x000e220000002000 */
[----:B------:R-:W-:Y:S01]  /*7250*/  UIMAD.WIDE UR8, UR6, 0x4, UR12 ;  /* 0x00000004060878a5 */ /* 0x000fe2000f8e020c */
[----:B------:R-:W-:-:S02]  /*7260*/  @!P6 FMUL R76, R76, 16777216 ;  /* 0x4b8000004c4ce820 */ /* 0x000fc40000400000 */
[----:B------:R-:W2:Y:S04]  /*7270*/  LDG.E.EL.128 R40, desc[UR28][R40.64] ;  /* 0x0000001c28287981 */ /* 0x000ea8000c2e1d00 */
[----:B------:R-:W5:Y:S01]  /*7280*/  MUFU.RCP R37, R37 ;  /* 0x0000002500257308 */ /* 0x000f620000001000 */
[----:B-1----:R-:W-:Y:S01]  /*7290*/  FMUL R92, R92, R49 ;  /* 0x000000315c5c7220 */ /* 0x002fe20000400000 */
[----:B------:R-:W-:Y:S01]  /*72a0*/  IMAD.U32 R48, RZ, RZ, UR8 ;  /* 0x00000008ff307e24 */ /* 0x000fe2000f8e00ff */
[----:B------:R-:W-:Y:S01]  /*72b0*/  FSETP.GEU.AND P6, PT, R12, RZ, PT ;  /* 0x000000ff0c00720b */ /* 0x000fe20003fce000 */
[----:B------:R-:W-:Y:S02]  /*72c0*/  IMAD.U32 R49, RZ, RZ, UR9 ;  /* 0x00000009ff317e24 */ /* 0x000fe4000f8e00ff */
[----:B------:R-:W-:Y:S01]  /*72d0*/  FADD R38, R38, 9.9999997473787516356e-06 ;  /* 0x3727c5ac26267421 */ /* 0x000fe20000000000 */
[----:B------:R-:W-:Y:S01]  /*72e0*/  @!P4 FSEL R110, R12, RZ, P6 ;  /* 0x000000ff0c6ec208 */ /* 0x000fe20003000000 */
[----:B------:R-:W-:Y:S01]  /*72f0*/  MUFU.RCP R118, R50 ;  /* 0x0000003200767308 */ /* 0x000fe20000001000 */
[----:B0-----:R-:W-:Y:S01]  /*7300*/  FSETP.GT.AND P4, PT, R120, 8.50705917302346158658e+37, PT ;  /* 0x7e8000007800780b */ /* 0x001fe20003f84000 */
[----:B---3--:R-:W-:Y:S01]  /*7310*/  FADD R64, -R64, R68 ;  /* 0x0000004440407221 */ /* 0x008fe20000000100 */
[----:B------:R-:W-:-:S05]  /*7320*/  FSETP.GEU.AND P6, PT, R120, 1.175494350822287508e-38, PT ;  /* 0x008000007800780b */ /* 0x000fca0003fce000 */
[----:B------:R0:W-:Y:S01]  /*7330*/  MUFU.RCP R77, R51 ;  /* 0x00000033004d7308 */ /* 0x0001e20000001000 */
[----:B------:R-:W-:Y:S01]  /*7340*/  FADD R68, -R65, R69 ;  /* 0x0000004541447221 */ /* 0x000fe20000000100 */
[----:B-----5:R-:W-:-:S06]  /*7350*/  FMUL R37, R37, R76 ;  /* 0x0000004c25257220 */ /* 0x020fcc0000400000 */
[----:B------:R-:W1:Y:S01]  /*7360*/  MUFU.SQRT R12, R38 ;  /* 0x00000026000c7308 */ /* 0x000e620000002000 */
[----:B0-----:R-:W3:Y:S01]  /*7370*/  LDG.E.EL.128 R48, desc[UR28][R48.64] ;  /* 0x0000001c30307981 */ /* 0x001ee2000c2e1d00 */
[----:B------:R-:W-:Y:S01]  /*7380*/  FMUL R68, R37, R68 ;  /* 0x0000004425447220 */ /* 0x000fe20000400000 */
[----:B------:R-:W-:Y:S02]  /*7390*/  SEL R37, R14, RZ, P2 ;  /* 0x000000ff0e257207 */ /* 0x000fe40001000000 */
[----:B------:R-:W-:Y:S01]  /*73a0*/  SEL R14, R18, RZ, P2 ;  /* 0x000000ff120e7207 */ /* 0x000fe20001000000 */
[----:B------:R-:W-:Y:S01]  /*73b0*/  @P4 FMUL R120, R120, 0.25 ;  /* 0x3e80000078784820 */ /* 0x000fe20000400000 */
[----:B------:R-:W-:Y:S01]  /*73c0*/  FSEL R18, R99, 1, P4 ;  /* 0x3f80000063127808 */ /* 0x000fe20002000000 */
[----:B------:R-:W-:Y:S02]  /*73d0*/  UIMAD.WIDE UR12, UR5, 0x4, UR12 ;  /* 0x00000004050c78a5 */ /* 0x000fe4000f8e020c */
[----:B------:R-:W-:-:S02]  /*73e0*/  @!P6 FMUL R120, R120, 16777216 ;  /* 0x4b8000007878e820 */ /* 0x000fc40000400000 */
[----:B------:R-:W-:Y:S01]  /*73f0*/  @!P6 FMUL R18, R18, 16777216 ;  /* 0x4b8000001212e820 */ /* 0x000fe20000400000 */
[C---:B-1----:R-:W-:Y:S02]  /*7400*/  FSETP.GT.AND P4, PT, R12.reuse, 8.50705917302346158658e+37, PT ;  /* 0x7e8000000c00780b */ /* 0x042fe40003f84000 */
[C---:B------:R-:W-:Y:S01]  /*7410*/  FSETP.GEU.AND P6, PT, R12.reuse, 1.175494350822287508e-38, PT ;  /* 0x008000000c00780b */ /* 0x040fe20003fce000 */
[----:B------:R-:W-:Y:S01]  /*7420*/  FMUL R77, R77, R36 ;  /* 0x000000244d4d7220 */ /* 0x000fe20000400000 */
[----:B------:R-:W-:Y:S01]  /*7430*/  FFMA R14, R37, R94, R14 ;  /* 0x0000005e250e7223 */ /* 0x000fe2000000000e */
[----:B------:R-:W-:Y:S02]  /*7440*/  IMAD.U32 R36, RZ, RZ, UR12 ;  /* 0x0000000cff247e24 */ /* 0x000fe4000f8e00ff */
[----:B------:R-:W-:Y:S01]  /*7450*/  IMAD.U32 R37, RZ, RZ, UR13 ;  /* 0x0000000dff257e24 */ /* 0x000fe2000f8e00ff */
[----:B------:R-:W0:Y:S05]  /*7460*/  MUFU.RCP R65, R120 ;  /* 0x0000007800417308 */ /* 0x000e2a0000001000 */
[----:B------:R-:W-:Y:S01]  /*7470*/  @P4 FMUL R12, R12, 0.25 ;  /* 0x3e8000000c0c4820 */ /* 0x000fe20000400000 */
[----:B------:R-:W5:Y:S01]  /*7480*/  LDG.E.EL.128 R36, desc[UR28][R36.64] ;  /* 0x0000001c24247981 */ /* 0x000f62000c2e1d00 */
[----:B------:R-:W-:-:S02]  /*7490*/  FMUL R77, R77, R64 ;  /* 0x000000404d4d7220 */ /* 0x000fc40000400000 */
[----:B------:R-:W-:Y:S01]  /*74a0*/  @!P6 FMUL R12, R12, 16777216 ;  /* 0x4b8000000c0ce820 */ /* 0x000fe20000400000 */
[----:B------:R-:W-:Y:S01]  /*74b0*/  FMUL R118, R118, R95 ;  /* 0x0000005f76767220 */ /* 0x000fe20000400000 */
[----:B------:R-:W-:Y:S01]  /*74c0*/  UIMAD.WIDE UR14, UR7, 0x4, UR20 ;  /* 0x00000004070e78a5 */ /* 0x000fe2000f8e0214 */
[----:B------:R-:W-:Y:S01]  /*74d0*/  FMUL R93, R93, R78 ;  /* 0x0000004e5d5d7220 */ /* 0x000fe20000400000 */
[----:B------:R-:W-:Y:S01]  /*74e0*/  UIMAD.WIDE UR8, UR7, 0x4, UR18 ;  /* 0x00000004070878a5 */ /* 0x000fe2000f8e0212 */
[----:B------:R-:W-:Y:S01]  /*74f0*/  FFMA R103, R80, R77, R52 ;  /* 0x0000004d50677223 */ /* 0x000fe20000000034 */
[----:B------:R-:W-:Y:S01]  /*7500*/  FFMA R81, R81, R68, R53 ;  /* 0x0000004451517223 */ /* 0x000fe20000000035 */
[----:B------:R-:W-:Y:S01]  /*7510*/  FMUL R80, R118, R13 ;  /* 0x0000000d76507220 */ /* 0x000fe20000400000 */
[C---:B------:R-:W-:Y:S01]  /*7520*/  VIADD R53, R16.reuse, UR6 ;  /* 0x0000000610357c36 */ /* 0x040fe20008000000 */
[----:B------:R-:W1:Y:S01]  /*7530*/  MUFU.RCP R12, R12 ;  /* 0x0000000c000c7308 */ /* 0x000e620000001000 */
[----:B------:R-:W-:-:S02]  /*7540*/  VIADD R13, R16, UR5 ;  /* 0x00000005100d7c36 */ /* 0x000fc40008000000 */
[----:B------:R-:W-:Y:S01]  /*7550*/  FMUL R116, R93, R116 ;  /* 0x000000745d747220 */ /* 0x000fe20000400000 */
[----:B------:R-:W-:Y:S01]  /*7560*/  FMUL R115, R92, R115 ;  /* 0x000000735c737220 */ /* 0x000fe20000400000 */
[----:B------:R-:W-:Y:S02]  /*7570*/  IMAD.U32 R76, RZ, RZ, UR14 ;  /* 0x0000000eff4c7e24 */ /* 0x000fe4000f8e00ff */
[----:B------:R-:W-:Y:S02]  /*7580*/  IMAD.U32 R77, RZ, RZ, UR15 ;  /* 0x0000000fff4d7e24 */ /* 0x000fe4000f8e00ff */
[----:B------:R-:W-:Y:S02]  /*7590*/  IMAD.U32 R92, RZ, RZ, UR8 ;  /* 0x00000008ff5c7e24 */ /* 0x000fe4000f8e00ff */
[----:B------:R-:W-:Y:S02]  /*75a0*/  IMAD.U32 R93, RZ, RZ, UR9 ;  /* 0x00000009ff5d7e24 */ /* 0x000fe4000f8e00ff */
[----:B------:R-:W-:-:S04]  /*75b0*/  IMAD.WIDE R52, R53, 0x4, R126 ;  /* 0x0000000435347825 */ /* 0x000fc800078e027e */
[----:B------:R-:W-:Y:S01]  /*75c0*/  FADD R67, -R67, R71 ;  /* 0x0000004743437221 */ /* 0x000fe20000000100 */
[----:B0-----:R-:W-:Y:S01]  /*75d0*/  FMUL R18, R65, R18 ;  /* 0x0000001241127220 */ /* 0x001fe20000400000 */
[----:B------:R-:W5:Y:S01]  /*75e0*/  LDG.E.EL.128 R76, desc[UR28][R76.64] ;  /* 0x0000001c4c4c7981 */ /* 0x000f62000c2e1d00 */
[----:B------:R-:W-:Y:S01]  /*75f0*/  IMAD.WIDE R126, R13, 0x4, R126 ;  /* 0x000000040d7e7825 */ /* 0x000fe200078e027e */
[----:B------:R-:W-:Y:S02]  /*7600*/  FSEL R13, R99, 1, P4 ;  /* 0x3f800000630d7808 */ /* 0x000fe40002000000 */
[----:B------:R-:W-:Y:S01]  /*7610*/  PLOP3.LUT P4, PT, PT, PT, UP1, 0x80, 0x0 ;  /* 0x000000000000781c */ /* 0x000fe20003f8f018 */
[----:B------:R-:W5:Y:S01]  /*7620*/  LDG.E.EL.128 R92, desc[UR28][R92.64] ;  /* 0x0000001c5c5c7981 */ /* 0x000f62000c2e1d00 */
[----:B------:R-:W-:Y:S01]  /*7630*/  SEL R64, R15, RZ, P2 ;  /* 0x000000ff0f407207 */ /* 0x000fe20001000000 */
[----:B------:R-:W-:Y:S01]  /*7640*/  UIMAD.WIDE UR8, UR6, 0x4, UR10 ;  /* 0x00000004060878a5 */ /* 0x000fe2000f8e020a */
[----:B------:R-:W-:Y:S01]  /*7650*/  SEL R19, R19, RZ, P2 ;  /* 0x000000ff13137207 */ /* 0x000fe20001000000 */
[----:B------:R-:W-:Y:S01]  /*7660*/  @!P6 FMUL R13, R13, 16777216 ;  /* 0x4b8000000d0de820 */ /* 0x000fe20000400000 */
[----:B------:R-:W-:Y:S01]  /*7670*/  FMUL R18, R18, R67 ;  /* 0x0000004312127220 */ /* 0x000fe20000400000 */
[----:B------:R-:W-:-:S02]  /*7680*/  FSETP.GEU.AND P6, PT, R14, RZ, PT ;  /* 0x000000ff0e00720b */ /* 0x000fc40003fce000 */
[----:B-1----:R-:W-:Y:S01]  /*7690*/  FMUL R65, R12, R13 ;  /* 0x0000000d0c417220 */ /* 0x002fe20000400000 */
[----:B------:R-:W-:Y:S01]  /*76a0*/  FFMA R55, R83, R18, R55 ;  /* 0x0000001253377223 */ /* 0x000fe20000000037 */
[----:B------:R-:W-:Y:S01]  /*76b0*/  FFMA R64, R64, R17, R19 ;  /* 0x0000001140407223 */ /* 0x000fe20000000013 */
[----:B------:R-:W-:Y:S02]  /*76c0*/  CS2R R16, SRZ ;  /* 0x0000000000107805 */ /* 0x000fe4000001ff00 */
[----:B------:R-:W-:Y:S01]  /*76d0*/  CS2R R18, SRZ ;  /* 0x0000000000127805 */ /* 0x000fe2000001ff00 */
[----:B------:R-:W-:Y:S02]  /*76e0*/  IMAD.U32 R12, RZ, RZ, UR8 ;  /* 0x00000008ff0c7e24 */ /* 0x000fe4000f8e00ff */
[----:B------:R-:W-:Y:S01]  /*76f0*/  IMAD.U32 R13, RZ, RZ, UR9 ;  /* 0x00000009ff0d7e24 */ /* 0x000fe2000f8e00ff */
[----:B------:R-:W-:Y:S02]  /*7700*/  @!P4 FSEL R108, R14, RZ, P6 ;  /* 0x000000ff0e6cc208 */ /* 0x000fe40003000000 */
[----:B------:R0:W5:Y:S04]  /*7710*/  @!P0 LDG.E.EL.128 R16, desc[UR28][R52.64] ;  /* 0x0000001c34108981 */ /* 0x000168000c2e1d00 */
[----:B------:R-:W5:Y:S01]  /*7720*/  LDG.E.EL.128 R12, desc[UR28][R12.64] ;  /* 0x0000001c0c0c7981 */ /* 0x000f62000c2e1d00 */
[----:B------:R-:W-:Y:S01]  /*7730*/  FADD R66, -R66, R70 ;  /* 0x0000004642427221 */ /* 0x000fe20000000100 */
[----:B------:R-:W-:-:S03]  /*7740*/  PLOP3.LUT P6, PT, PT, PT, UP1, 0x80, 0x0 ;  /* 0x000000000000781c */ /* 0x000fc60003fcf018 */
[----:B------:R-:W-:Y:S01]  /*7750*/  FMUL R65, R65, R66 ;  /* 0x0000004241417220 */ /* 0x000fe20000400000 */
[----:B----4-:R-:W-:Y:S02]  /*7760*/  SEL R66, R47, RZ, P1 ;  /* 0x000000ff2f427207 */ /* 0x010fe40000800000 */
[----:B------:R-:W-:Y:S02]  /*7770*/  SEL R31, R31, RZ, P1 ;  /* 0x000000ff1f1f7207 */ /* 0x000fe40000800000 */
[----:B------:R-:W-:Y:S02]  /*7780*/  SEL R23, R23, RZ, P3 ;  /* 0x000000ff17177207 */ /* 0x000fe40001800000 */
[----:B0-----:R-:W-:Y:S02]  /*7790*/  SEL R52, R75, RZ, P3 ;  /* 0x000000ff4b347207 */ /* 0x001fe40001800000 */
[----:B------:R-:W-:Y:S02]  /*77a0*/  SEL R20, R20, RZ, P3 ;  /* 0x000000ff14147207 */ /* 0x000fe40001800000 */
[----:B------:R-:W-:Y:S01]  /*77b0*/  SEL R47, R72, RZ, P3 ;  /* 0x000000ff482f7207 */ /* 0x000fe20001800000 */
[----:B------:R-:W-:Y:S01]  /*77c0*/  FFMA R82, R82, R65, R54 ;  /* 0x0000004152527223 */ /* 0x000fe20000000036 */
[----:B------:R-:W-:Y:S01]  /*77d0*/  FSETP.GEU.AND P4, PT, R64, RZ, PT ;  /* 0x000000ff4000720b */ /* 0x000fe20003f8e000 */
[----:B------:R-:W-:Y:S01]  /*77e0*/  FFMA R98, R31, R98, R66 ;  /* 0x000000621f627223 */ /* 0x000fe20000000042 */
[----:B------:R-:W-:Y:S01]  /*77f0*/  FFMA R114, R23, R114, R52 ;  /* 0x0000007217727223 */ /* 0x000fe20000000034 */
[----:B------:R-:W-:Y:S01]  /*7800*/  FFMA R101, R20, R101, R47 ;  /* 0x0000006514657223 */ /* 0x000fe2000000002f */
[----:B------:R-:W-:Y:S01]  /*7810*/  SEL R31, R22, RZ, P3 ;  /* 0x000000ff161f7207 */ /* 0x000fe20001800000 */
[----:B------:R-:W-:Y:S01]  /*7820*/  UIMAD.WIDE UR10, UR5, 0x4, UR10 ;  /* 0x00000004050a78a5 */ /* 0x000fe2000f8e020a */
[----:B------:R-:W-:Y:S01]  /*7830*/  SEL R47, R33, RZ, P5 ;  /* 0x000000ff212f7207 */ /* 0x000fe20002800000 */
[----:B------:R-:W-:Y:S01]  /*7840*/  UIMAD.WIDE UR8, UR6, 0x4, UR20 ;  /* 0x00000004060878a5 */ /* 0x000fe2000f8e0214 */
[----:B------:R-:W-:-:S02]  /*7850*/  SEL R65, R34, RZ, P5 ;  /* 0x000000ff22417207 */ /* 0x000fc40002800000 */
[----:B------:R-:W-:Y:S02]  /*7860*/  SEL R52, R85, RZ, P5 ;  /* 0x000000ff55347207 */ /* 0x000fe40002800000 */
[----:B------:R-:W-:Y:S01]  /*7870*/  SEL R86, R86, RZ, P5 ;  /* 0x000000ff56567207 */ /* 0x000fe20002800000 */
[----:B------:R-:W-:Y:S01]  /*7880*/  UIMAD.WIDE UR6, UR6, 0x4, UR18 ;  /* 0x00000004060678a5 */ /* 0x000fe2000f8e0212 */
[----:B------:R-:W-:Y:S02]  /*7890*/  SEL R21, R21, RZ, P3 ;  /* 0x000000ff15157207 */ /* 0x000fe40001800000 */
[----:B------:R-:W-:Y:S02]  /*78a0*/  SEL R22, R73, RZ, P3 ;  /* 0x000000ff49167207 */ /* 0x000fe40001800000 */
[----:B------:R-:W-:Y:S01]  /*78b0*/  @!P6 FSEL R111, R64, RZ, P4 ;  /* 0x000000ff406fe208 */ /* 0x000fe20002000000 */
[----:B------:R-:W-:Y:S01]  /*78c0*/  FFMA R115, R47, R115, R52 ;  /* 0x000000732f737223 */ /* 0x000fe20000000034 */
[C---:B------:R-:W-:Y:S01]  /*78d0*/  FSETP.GEU.AND P4, PT, R122.reuse, -R55, PT ;  /* 0x800000377a00720b */ /* 0x040fe20003f8e000 */
[----:B------:R-:W-:Y:S01]  /*78e0*/  FADD R122, R122, R55 ;  /* 0x000000377a7a7221 */ /* 0x000fe20000000000 */
[----:B------:R-:W-:Y:S01]  /*78f0*/  FFMA R113, R65, R113, R86 ;  /* 0x0000007141717223 */ /* 0x000fe20000000056 */
[----:B------:R-:W-:Y:S01]  /*7900*/  FFMA R100, R21, R100, R22 ;  /* 0x0000006415647223 */ /* 0x000fe20000000016 */
[----:B------:R-:W-:-:S02]  /*7910*/  CS2R R52, SRZ ;  /* 0x0000000000347805 */ /* 0x000fc4000001ff00 */
[----:B------:R-:W-:Y:S01]  /*7920*/  CS2R R54, SRZ ;  /* 0x0000000000367805 */ /* 0x000fe2000001ff00 */
[----:B------:R-:W-:Y:S01]  /*7930*/  IMAD.U32 R64, RZ, RZ, UR10 ;  /* 0x0000000aff407e24 */ /* 0x000fe2000f8e00ff */
[----:B------:R-:W-:Y:S01]  /*7940*/  SEL R74, R74, RZ, P3 ;  /* 0x000000ff4a4a7207 */ /* 0x000fe20001800000 */
[----:B------:R-:W-:Y:S01]  /*7950*/  IMAD.U32 R65, RZ, RZ, UR11 ;  /* 0x0000000bff417e24 */ /* 0x000fe2000f8e00ff */
[----:B------:R-:W-:Y:S01]  /*7960*/  SEL R22, R32, RZ, P5 ;  /* 0x000000ff20167207 */ /* 0x000fe20002800000 */
[----:B------:R-:W-:Y:S01]  /*7970*/  IMAD.U32 R20, RZ, RZ, UR8 ;  /* 0x00000008ff147e24 */ /* 0x000fe2000f8e00ff */
[----:B------:R-:W-:Y:S01]  /*7980*/  SEL R23, R84, RZ, P5 ;  /* 0x000000ff54177207 */ /* 0x000fe20002800000 */
[----:B------:R-:W-:Y:S01]  /*7990*/  IMAD.U32 R21, RZ, RZ, UR9 ;  /* 0x00000009ff157e24 */ /* 0x000fe2000f8e00ff */
[----:B------:R-:W-:Y:S01]  /*79a0*/  UIMAD.WIDE UR20, UR5, 0x4, UR20 ;  /* 0x00000004051478a5 */ /* 0x000fe2000f8e0214 */
[----:B------:R-:W-:Y:S01]  /*79b0*/  IMAD.U32 R32, RZ, RZ, UR6 ;  /* 0x00000006ff207e24 */ /* 0x000fe2000f8e00ff */
[----:B------:R-:W-:Y:S01]  /*79c0*/  UIMAD.WIDE UR18, UR5, 0x4, UR18 ;  /* 0x00000004051278a5 */ /* 0x000fe2000f8e0212 */
[----:B------:R-:W-:-:S02]  /*79d0*/  IMAD.U32 R33, RZ, RZ, UR7 ;  /* 0x00000007ff217e24 */ /* 0x000fc4000f8e00ff */
[----:B------:R-:W-:Y:S01]  /*79e0*/  FFMA R102, R31, R102, R74 ;  /* 0x000000661f667223 */ /* 0x000fe2000000004a */
[----:B------:R-:W4:Y:S01]  /*79f0*/  @!P0 LDG.E.EL.128 R52, desc[UR28][R126.64] ;  /* 0x0000001c7e348981 */ /* 0x000f22000c2e1d00 */
[----:B------:R-:W-:Y:S01]  /*7a00*/  SEL R31, R35, RZ, P5 ;  /* 0x000000ff231f7207 */ /* 0x000fe20002800000 */
[----:B------:R-:W-:Y:S02]  /*7a10*/  FFMA R116, R22, R116, R23 ;  /* 0x0000007416747223 */ /* 0x000fe40000000017 */
[----:B------:R-:W4:Y:S01]  /*7a20*/  LDG.E.EL.128 R64, desc[UR28][R64.64] ;  /* 0x0000001c40407981 */ /* 0x000f22000c2e1d00 */
[----:B------:R-:W-:Y:S02]  /*7a30*/  IMAD.U32 R68, RZ, RZ, UR20 ;  /* 0x00000014ff447e24 */ /* 0x000fe4000f8e00ff */
[----:B------:R-:W-:Y:S01]  /*7a40*/  IMAD.U32 R69, RZ, RZ, UR21 ;  /* 0x00000015ff457e24 */ /* 0x000fe2000f8e00ff */
[----:B------:R-:W4:Y:S01]  /*7a50*/  LDG.E.EL.128 R20, desc[UR28][R20.64] ;  /* 0x0000001c14147981 */ /* 0x000f22000c2e1d00 */
[----:B------:R-:W-:-:S02]  /*7a60*/  IMAD.U32 R72, RZ, RZ, UR18 ;  /* 0x00000012ff487e24 */ /* 0x000fc4000f8e00ff */
[----:B------:R-:W-:Y:S01]  /*7a70*/  IMAD.U32 R73, RZ, RZ, UR19 ;  /* 0x00000013ff497e24 */ /* 0x000fe2000f8e00ff */
[----:B------:R-:W4:Y:S04]  /*7a80*/  LDG.E.EL.128 R32, desc[UR28][R32.64] ;  /* 0x0000001c20207981 */ /* 0x000f28000c2e1d00 */
[----:B------:R-:W4:Y:S04]  /*7a90*/  LDG.E.EL.128 R68, desc[UR28][R68.64] ;  /* 0x0000001c44447981 */ /* 0x000f28000c2e1d00 */
[----:B------:R-:W4:Y:S01]  /*7aa0*/  LDG.E.EL.128 R72, desc[UR28][R72.64] ;  /* 0x0000001c48487981 */ /* 0x000f22000c2e1d00 */
[----:B------:R-:W-:-:S02]  /*7ab0*/  PLOP3.LUT P3, PT, PT, PT, UP3, 0x80, 0x0 ;  /* 0x000000000000781c */ /* 0x000fc40003f6f038 */
[----:B------:R-:W-:Y:S02]  /*7ac0*/  SEL R84, R87, RZ, P5 ;  /* 0x000000ff57547207 */ /* 0x000fe40002800000 */
[C---:B------:R-:W-:Y:S02]  /*7ad0*/  FSETP.GEU.AND P6, PT, R101.reuse, RZ, PT ;  /* 0x000000ff6500720b */ /* 0x040fe40003fce000 */
[C---:B------:R-:W-:Y:S02]  /*7ae0*/  FSETP.GEU.AND P5, PT, R116.reuse, RZ, PT ;  /* 0x000000ff7400720b */ /* 0x040fe40003fae000 */
[----:B------:R-:W-:Y:S02]  /*7af0*/  FSEL R47, R101, RZ, P6 ;  /* 0x000000ff652f7208 */ /* 0x000fe40003000000 */
[----:B------:R-:W-:Y:S02]  /*7b00*/  PLOP3.LUT P6, PT, PT, PT, UP0, 0x80, 0x0 ;  /* 0x000000000000781c */ /* 0x000fe40003fcf008 */
[----:B------:R-:W-:-:S04]  /*7b10*/  FSEL R116, R116, RZ, P5 ;  /* 0x000000ff74747208 */ /* 0x000fc80002800000 */
[----:B------:R-:W-:Y:S02]  /*7b20*/  @P3 FSEL R47, R116, RZ, P6 ;  /* 0x000000ff742f3208 */ /* 0x000fe40003000000 */
[----:B------:R-:W-:Y:S02]  /*7b30*/  PLOP3.LUT P3, PT, PT, PT, UP3, 0x80, 0x0 ;  /* 0x000000000000781c */ /* 0x000fe40003f6f038 */
[C---:B------:R-:W-:Y:S02]  /*7b40*/  FSETP.GEU.AND P5, PT, R100.reuse, RZ, PT ;  /* 0x000000ff6400720b */ /* 0x040fe40003fae000 */
[----:B------:R-:W-:Y:S02]  /*7b50*/  FSETP.GEU.AND P6, PT, R115, RZ, PT ;  /* 0x000000ff7300720b */ /* 0x000fe40003fce000 */
[----:B------:R-:W-:Y:S02]  /*7b60*/  FSEL R83, R100, RZ, P5 ;  /* 0x000000ff64537208 */ /* 0x000fe40002800000 */
[----:B------:R-:W-:-:S02]  /*7b70*/  PLOP3.LUT P5, PT, PT, PT, UP0, 0x80, 0x0 ;  /* 0x000000000000781c */ /* 0x000fc40003faf008 */
[----:B------:R-:W-:Y:S02]  /*7b80*/  FSEL R115, R115, RZ, P6 ;  /* 0x000000ff73737208 */ /* 0x000fe40003000000 */
[----:B------:R-:W-:Y:S02]  /*7b90*/  PLOP3.LUT P6, PT, PT, PT, UP3, 0x80, 0x0 ;  /* 0x000000000000781c */ /* 0x000fe40003fcf038 */
[----:B------:R-:W-:Y:S02]  /*7ba0*/  @P3 FSEL R83, R115, RZ, P5 ;  /* 0x000000ff73533208 */ /* 0x000fe40002800000 */
[C---:B------:R-:W-:Y:S02]  /*7bb0*/  FSETP.GEU.AND P5, PT, R102.reuse, RZ, PT ;  /* 0x000000ff6600720b */ /* 0x040fe40003fae000 */
[----:B------:R-:W-:Y:S02]  /*7bc0*/  FSETP.GEU.AND P3, PT, R113, RZ, PT ;  /* 0x000000ff7100720b */ /* 0x000fe40003f6e000 */
[----:B------:R-:W-:-:S02]  /*7bd0*/  FSEL R102, R102, RZ, P5 ;  /* 0x000000ff66667208 */ /* 0x000fc40002800000 */
[----:B------:R-:W-:Y:S02]  /*7be0*/  PLOP3.LUT P5, PT, PT, PT, UP0, 0x80, 0x0 ;  /* 0x000000000000781c */ /* 0x000fe40003faf008 */
[----:B------:R-:W-:Y:S01]  /*7bf0*/  FSEL R113, R113, RZ, P3 ;  /* 0x000000ff71717208 */ /* 0x000fe20001800000 */
[----:B------:R-:W-:-:S03]  /*7c00*/  FFMA R31, R31, R80, R84 ;  /* 0x000000501f1f7223 */ /* 0x000fc60000000054 */
[----:B------:R-:W-:Y:S02]  /*7c10*/  @P6 FSEL R102, R113, RZ, P5 ;  /* 0x000000ff71666208 */ /* 0x000fe40002800000 */
[----:B------:R-:W-:Y:S02]  /*7c20*/  PLOP3.LUT P5, PT, PT, PT, UP3, 0x80, 0x0 ;  /* 0x000000000000781c */ /* 0x000fe40003faf038 */
[----:B------:R-:W-:Y:S02]  /*7c30*/  FSETP.GEU.AND P3, PT, R114, RZ, PT ;  /* 0x000000ff7200720b */ /* 0x000fe40003f6e000 */
[C---:B------:R-:W-:Y:S01]  /*7c40*/  FSETP.GEU.AND P6, PT, R31.reuse, RZ, PT ;  /* 0x000000ff1f00720b */ /* 0x040fe20003fce000 */
[----:B------:R-:W-:Y:S01]  /*7c50*/  FADD R90, R90, 9.9999997473787516356e-06 ;  /* 0x3727c5ac5a5a7421 */ /* 0x000fe20000000000 */
[----:B------:R-:W-:Y:S02]  /*7c60*/  FSEL R114, R114, RZ, P3 ;  /* 0x000000ff72727208 */ /* 0x000fe40001800000 */
[----:B------:R-:W-:-:S02]  /*7c70*/  FSEL R31, R31, RZ, P6 ;  /* 0x000000ff1f1f7208 */ /* 0x000fc40003000000 */
[----:B------:R-:W-:Y:S02]  /*7c80*/  PLOP3.LUT P3, PT, PT, PT, UP2, 0x80, 0x0 ;  /* 0x000000000000781c */ /* 0x000fe40003f6f028 */
[----:B------:R-:W-:Y:S02]  /*7c90*/  PLOP3.LUT P6, PT, PT, PT, UP0, 0x80, 0x0 ;  /* 0x000000000000781c */ /* 0x000fe40003fcf008 */
[----:B------:R-:W-:Y:S02]  /*7ca0*/  SEL R80, R30, RZ, P1 ;  /* 0x000000ff1e507207 */ /* 0x000fe40000800000 */
[----:B------:R-:W-:Y:S01]  /*7cb0*/  SEL R85, R46, RZ, P1 ;  /* 0x000000ff2e557207 */ /* 0x000fe20000800000 */
[----:B------:R-:W0:Y:S01]  /*7cc0*/  MUFU.SQRT R30, R90 ;  /* 0x0000005a001e7308 */ /* 0x000e220000002000 */
[----:B------:R-:W-:Y:S02]  /*7cd0*/  @P5 FSEL R114, R31, RZ, P6 ;  /* 0x000000ff1f725208 */ /* 0x000fe40003000000 */
[----:B------:R-:W-:Y:S01]  /*7ce0*/  PLOP3.LUT P5, PT, PT, PT, UP2, 0x80, 0x0 ;  /* 0x000000000000781c */ /* 0x000fe20003faf028 */
[----:B------:R-:W-:Y:S01]  /*7cf0*/  FFMA R7, R80, R7, R85 ;  /* 0x0000000750077223 */ /* 0x000fe20000000055 */
[----:B------:R-:W-:Y:S01]  /*7d00*/  FSETP.GEU.AND P6, PT, R98, RZ, PT ;  /* 0x000000ff6200720b */ /* 0x000fe20003fce000 */
[----:B------:R-:W-:-:S03]  /*7d10*/  FADD R91, R91, 9.9999997473787516356e-06 ;  /* 0x3727c5ac5b5b7421 */ /* 0x000fc60000000000 */
[----:B------:R-:W-:Y:S01]  /*7d20*/  @!P3 FSEL R114, R98, RZ, P6 ;  /* 0x000000ff6272b208 */ /* 0x000fe20003000000 */
[----:B------:R-:W1:Y:S01]  /*7d30*/  MUFU.SQRT R86, R91 ;  /* 0x0000005b00567308 */ /* 0x000e620000002000 */
[----:B------:R-:W-:Y:S02]  /*7d40*/  FSETP.GEU.AND P6, PT, R7, RZ, PT ;  /* 0x000000ff0700720b */ /* 0x000fe40003fce000 */
[----:B------:R-:W-:Y:S02]  /*7d50*/  SEL R29, R29, RZ, P1 ;  /* 0x000000ff1d1d7207 */ /* 0x000fe40000800000 */
[----:B------:R-:W-:Y:S02]  /*7d60*/  SEL R80, R45, RZ, P1 ;  /* 0x000000ff2d507207 */ /* 0x000fe40000800000 */
[----:B------:R-:W-:Y:S02]  /*7d70*/  PLOP3.LUT P3, PT, PT, PT, UP2, 0x80, 0x0 ;  /* 0x000000000000781c */ /* 0x000fe40003f6f028 */
[----:B------:R-:W-:-:S02]  /*7d80*/  @!P5 FSEL R102, R7, RZ, P6 ;  /* 0x000000ff0766d208 */ /* 0x000fc40003000000 */
[----:B0-----:R-:W-:Y:S01]  /*7d90*/  FSETP.GT.AND P5, PT, R30, 8.50705917302346158658e+37, PT ;  /* 0x7e8000001e00780b */ /* 0x001fe20003fa4000 */
[----:B------:R-:W-:Y:S01]  /*7da0*/  FFMA R6, R29, R6, R80 ;  /* 0x000000061d067223 */ /* 0x000fe20000000050 */
[----:B------:R-:W-:Y:S01]  /*7db0*/  FADD R88, R88, 9.9999997473787516356e-06 ;  /* 0x3727c5ac58587421 */ /* 0x000fe20000000000 */
[----:B------:R-:W-:-:S03]  /*7dc0*/  FSEL R122, R122, RZ, P4 ;  /* 0x000000ff7a7a7208 */ /* 0x000fc60002000000 */
[----:B------:R-:W-:Y:S01]  /*7dd0*/  FSETP.GEU.AND P6, PT, R6, RZ, PT ;  /* 0x000000ff0600720b */ /* 0x000fe20003fce000 */
[----:B------:R-:W0:Y:S01]  /*7de0*/  MUFU.SQRT R87, R88 ;  /* 0x0000005800577308 */ /* 0x000e220000002000 */
[----:B-1----:R-:W-:Y:S02]  /*7df0*/  FSETP.GT.AND P4, PT, R86, 8.50705917302346158658e+37, PT ;  /* 0x7e8000005600780b */ /* 0x002fe40003f84000 */
[----:B------:R-:W-:Y:S02]  /*7e00*/  @!P3 FSEL R83, R6, RZ, P6 ;  /* 0x000000ff0653b208 */ /* 0x000fe40003000000 */
[C---:B------:R-:W-:Y:S01]  /*7e10*/  FSETP.GEU.AND P3, PT, R30.reuse, 1.175494350822287508e-38, PT ;  /* 0x008000001e00780b */ /* 0x040fe20003f6e000 */
[----:B------:R-:W-:Y:S01]  /*7e20*/  @P5 FMUL R30, R30, 0.25 ;  /* 0x3e8000001e1e5820 */ /* 0x000fe20000400000 */
[----:B------:R-:W-:Y:S02]  /*7e30*/  FSEL R7, R99, 1, P5 ;  /* 0x3f80000063077808 */ /* 0x000fe40002800000 */
[C---:B------:R-:W-:Y:S01]  /*7e40*/  FSETP.GEU.AND P5, PT, R86.reuse, 1.175494350822287508e-38, PT ;  /* 0x008000005600780b */ /* 0x040fe20003fae000 */
[C---:B------:R-:W-:Y:S01]  /*7e50*/  FADD R6, R107.reuse, R82 ;  /* 0x000000526b067221 */ /* 0x040fe20000000000 */
[----:B------:R-:W-:Y:S01]  /*7e60*/  FSETP.GEU.AND P6, PT, R107, -R82, PT ;  /* 0x800000526b00720b */ /* 0x000fe20003fce000 */
[----:B------:R-:W-:Y:S01]  /*7e70*/  FADD R89, R89, 9.9999997473787516356e-06 ;  /* 0x3727c5ac59597421 */ /* 0x000fe20000000000 */
[----:B------:R-:W-:Y:S01]  /*7e80*/  FSEL R31, R99, 1, P4 ;  /* 0x3f800000631f7808 */ /* 0x000fe20002000000 */
[----:B------:R-:W-:Y:S01]  /*7e90*/  @P4 FMUL R86, R86, 0.25 ;  /* 0x3e80000056564820 */ /* 0x000fe20000400000 */
[----:B------:R-:W-:Y:S01]  /*7ea0*/  FSEL R6, R6, RZ, P6 ;  /* 0x000000ff06067208 */ /* 0x000fe20003000000 */
[----:B------:R-:W1:Y:S01]  /*7eb0*/  MUFU.SQRT R29, R89 ;  /* 0x00000059001d7308 */ /* 0x000e620000002000 */
[----:B0-----:R-:W-:Y:S01]  /*7ec0*/  FSETP.GT.AND P6, PT, R87, 8.50705917302346158658e+37, PT ;  /* 0x7e8000005700780b */ /* 0x001fe20003fc4000 */
[----:B------:R-:W-:-:S04]  /*7ed0*/  @!P3 FMUL R30, R30, 16777216 ;  /* 0x4b8000001e1eb820 */ /* 0x000fc80000400000 */
[----:B------:R-:W-:Y:S01]  /*7ee0*/  @!P5 FMUL R86, R86, 16777216 ;  /* 0x4b8000005656d820 */ /* 0x000fe20000400000 */
[----:B------:R-:W-:Y:S01]  /*7ef0*/  @!P5 FMUL R31, R31, 16777216 ;  /* 0x4b8000001f1fd820 */ /* 0x000fe20000400000 */
[----:B------:R-:W-:Y:S01]  /*7f00*/  FSETP.GEU.AND P5, PT, R87, 1.175494350822287508e-38, PT ;  /* 0x008000005700780b */ /* 0x000fe20003fae000 */
[----:B------:R-:W0:Y:S01]  /*7f10*/  MUFU.RCP R98, R30 ;  /* 0x0000001e00627308 */ /* 0x000e220000001000 */
[----:B------:R-:W-:-:S04]  /*7f20*/  FSEL R84, R99, 1, P6 ;  /* 0x3f80000063547808 */ /* 0x000fc80003000000 */
[----:B------:R-:W-:Y:S01]  /*7f30*/  @P6 FMUL R87, R87, 0.25 ;  /* 0x3e80000057576820 */ /* 0x000fe20000400000 */
[----:B-1----:R-:W-:Y:S01]  /*7f40*/  FSETP.GT.AND P6, PT, R29, 8.50705917302346158658e+37, PT ;  /* 0x7e8000001d00780b */ /* 0x002fe20003fc4000 */
[----:B------:R-:W-:-:S05]  /*7f50*/  FMUL R8, R8, R11 ;  /* 0x0000000b08087220 */ /* 0x000fca0000400000 */
[----:B------:R-:W-:Y:S01]  /*7f60*/  @!P5 FMUL R87, R87, 16777216 ;  /* 0x4b8000005757d820 */ /* 0x000fe20000400000 */
[----:B------:R-:W-:Y:S01]  /*7f70*/  @!P5 FMUL R84, R84, 16777216 ;  /* 0x4b8000005454d820 */ /* 0x000fe20000400000 */
[----:B------:R-:W-:Y:S01]  /*7f80*/  FSETP.GEU.AND P5, PT, R29, 1.175494350822287508e-38, PT ;  /* 0x008000001d00780b */ /* 0x000fe20003fae000 */
[----:B------:R-:W-:Y:S01]  /*7f90*/  @!P3 FMUL R7, R7, 16777216 ;  /* 0x4b8000000707b820 */ /* 0x000fe20000400000 */
[----:B------:R-:W-:Y:S02]  /*7fa0*/  SEL R11, R28, RZ, P1 ;  /* 0x000000ff1c0b7207 */ /* 0x000fe40000800000 */
[----:B------:R-:W-:Y:S02]  /*7fb0*/  SEL R44, R44, RZ, P1 ;  /* 0x000000ff2c2c7207 */ /* 0x000fe40000800000 */
[----:B------:R-:W-:Y:S01]  /*7fc0*/  PLOP3.LUT P1, PT, PT, PT, UP2, 0x80, 0x0 ;  /* 0x000000000000781c */ /* 0x000fe20003f2f028 */
[----:B0-----:R-:W-:Y:S01]  /*7fd0*/  FMUL R98, R98, R7 ;  /* 0x0000000762627220 */ /* 0x001fe20000400000 */
[----:B------:R-:W-:Y:S01]  /*7fe0*/  FSEL R88, R99, 1, P6 ;  /* 0x3f80000063587808 */ /* 0x000fe20003000000 */
[----:B------:R-:W-:Y:S01]  /*7ff0*/  @P6 FMUL R29, R29, 0.25 ;  /* 0x3e8000001d1d6820 */ /* 0x000fe20000400000 */
[----:B------:R-:W-:-:S03]  /*8000*/  FFMA R7, R11, R4, R44 ;  /* 0x000000040b077223 */ /* 0x000fc6000000002c */
[----:B------:R-:W-:Y:S01]  /*8010*/  @!P5 FMUL R29, R29, 16777216 ;  /* 0x4b8000001d1dd820 */ /* 0x000fe20000400000 */
[----:B------:R-:W-:Y:S01]  /*8020*/  @!P5 FMUL R88, R88, 16777216 ;  /* 0x4b8000005858d820 */ /* 0x000fe20000400000 */
[----:B------:R-:W-:Y:S01]  /*8030*/  FSETP.GEU.AND P5, PT, R7, RZ, PT ;  /* 0x000000ff0700720b */ /* 0x000fe20003fae000 */
[----:B------:R-:W-:Y:S01]  /*8040*/  FMUL R3, R3, R96 ;  /* 0x0000006003037220 */ /* 0x000fe20000400000 */
[----:B------:R-:W-:Y:S02]  /*8050*/  SEL R56, R56, RZ, P2 ;  /* 0x000000ff38387207 */ /* 0x000fe40001000000 */
[----:B------:R-:W-:Y:S02]  /*8060*/  @!P1 FSEL R47, R7, RZ, P5 ;  /* 0x000000ff072f9208 */ /* 0x000fe40002800000 */
[----:B------:R-:W-:Y:S02]  /*8070*/  SEL R11, R60, RZ, P2 ;  /* 0x000000ff3c0b7207 */ /* 0x000fe40001000000 */
[----:B------:R-:W-:Y:S01]  /*8080*/  PLOP3.LUT P5, PT, PT, PT, UP1, 0x80, 0x0 ;  /* 0x000000000000781c */ /* 0x000fe20003faf018 */
[----:B------:R-:W-:Y:S01]  /*8090*/  FMUL R2, R2, R9 ;  /* 0x0000000902027220 */ /* 0x000fe20000400000 */
[----:B--2---:R-:W-:Y:S01]  /*80a0*/  FADD R9, -R42, R26 ;  /* 0x0000001a2a097221 */ /* 0x004fe20000000100 */
[----:B------:R-:W-:Y:S01]  /*80b0*/  SEL R57, R57, RZ, P2 ;  /* 0x000000ff39397207 */ /* 0x000fe20001000000 */
[----:B------:R-:W-:Y:S01]  /*80c0*/  FFMA R3, R56, R3, R11 ;  /* 0x0000000338037223 */ /* 0x000fe2000000000b */
[----:B------:R-:W-:-:S02]  /*80d0*/  SEL R26, R61, RZ, P2 ;  /* 0x000000ff3d1a7207 */ /* 0x000fc40001000000 */
[----:B------:R-:W-:Y:S02]  /*80e0*/  PLOP3.LUT P1, PT, PT, PT, UP1, 0x80, 0x0 ;  /* 0x000000000000781c */ /* 0x000fe40003f2f018 */
[----:B------:R-:W-:Y:S01]  /*80f0*/  SEL R58, R58, RZ, P2 ;  /* 0x000000ff3a3a7207 */ /* 0x000fe20001000000 */
[----:B------:R-:W-:Y:S01]  /*8100*/  FFMA R2, R57, R2, R26 ;  /* 0x0000000239027223 */ /* 0x000fe2000000001a */
[----:B------:R-:W-:Y:S02]  /*8110*/  SEL R59, R59, RZ, P2 ;  /* 0x000000ff3b3b7207 */ /* 0x000fe40001000000 */
[----:B------:R-:W-:Y:S02]  /*8120*/  SEL R11, R62, RZ, P2 ;  /* 0x000000ff3e0b7207 */ /* 0x000fe40001000000 */
[----:B------:R-:W-:Y:S02]  /*8130*/  SEL R28, R63, RZ, P2 ;  /* 0x000000ff3f1c7207 */ /* 0x000fe40001000000 */
[----:B------:R-:W-:Y:S01]  /*8140*/  FSETP.GEU.AND P2, PT, R3, RZ, PT ;  /* 0x000000ff0300720b */ /* 0x000fe20003f4e000 */
[----:B---3--:R-:W-:Y:S01]  /*8150*/  FADD R51, R51, 9.9999997473787516356e-06 ;  /* 0x3727c5ac33337421 */ /* 0x008fe20000000000 */
[----:B------:R-:W-:-:S02]  /*8160*/  FMUL R97, R0, R97 ;  /* 0x0000006100617220 */ /* 0x000fc40000400000 */
[----:B------:R-:W-:Y:S02]  /*8170*/  @!P5 FSEL R47, R3, RZ, P2 ;  /* 0x000000ff032fd208 */ /* 0x000fe40001000000 */
[----:B------:R-:W-:Y:S02]  /*8180*/  PLOP3.LUT P2, PT, PT, PT, UP1, 0x80, 0x0 ;  /* 0x000000000000781c */ /* 0x000fe40003f4f018 */
[----:B------:R-:W-:Y:S01]  /*8190*/  FSETP.GEU.AND P5, PT, R2, RZ, PT ;  /* 0x000000ff0200720b */ /* 0x000fe20003fae000 */
[----:B------:R-:W-:Y:S01]  /*81a0*/  FADD R50, R50, 9.9999997473787516356e-06 ;  /* 0x3727c5ac32327421 */ /* 0x000fe20000000000 */
[----:B------:R-:W0:Y:S01]  /*81b0*/  MUFU.SQRT R51, R51 ;  /* 0x0000003300337308 */ /* 0x000e220000002000 */
[----:B------:R-:W-:Y:S01]  /*81c0*/  FFMA R97, R58, R97, R11 ;  /* 0x000000613a617223 */ /* 0x000fe2000000000b */
[----:B------:R-:W-:Y:S02]  /*81d0*/  @!P1 FSEL R83, R2, RZ, P5 ;  /* 0x000000ff02539208 */ /* 0x000fe40002800000 */
[----:B------:R-:W-:Y:S01]  /*81e0*/  PLOP3.LUT P1, PT, PT, PT, UP1, 0x80, 0x0 ;  /* 0x000000000000781c */ /* 0x000fe20003f2f018 */
[----:B------:R-:W-:Y:S01]  /*81f0*/  FFMA R8, R59, R8, R28 ;  /* 0x000000083b087223 */ /* 0x000fe2000000001c */
[----:B------:R-:W-:-:S02]  /*8200*/  FSETP.GEU.AND P5, PT, R97, RZ, PT ;  /* 0x000000ff6100720b */ /* 0x000fc40003fae000 */
[----:B------:R-:W1:Y:S01]  /*8210*/  MUFU.SQRT R50, R50 ;  /* 0x0000003200327308 */ /* 0x000e620000002000 */
[----:B------:R-:W-:Y:S01]  /*8220*/  FADD R48, R48, 9.9999997473787516356e-06 ;  /* 0x3727c5ac30307421 */ /* 0x000fe20000000000 */
[----:B------:R-:W-:Y:S02]  /*8230*/  @!P2 FSEL R102, R97, RZ, P5 ;  /* 0x000000ff6166a208 */ /* 0x000fe40002800000 */
[----:B------:R-:W-:Y:S02]  /*8240*/  FSETP.GEU.AND P2, PT, R8, RZ, PT ;  /* 0x000000ff0800720b */ /* 0x000fe40003f4e000 */
[C---:B------:R-:W-:Y:S01]  /*8250*/  FSETP.GEU.AND P3, PT, R104.reuse, -R81, PT ;  /* 0x800000516800720b */ /* 0x040fe20003f6e000 */
[----:B------:R-:W-:Y:S01]  /*8260*/  FADD R81, R104, R81 ;  /* 0x0000005168517221 */ /* 0x000fe20000000000 */
[----:B------:R-:W2:Y:S01]  /*8270*/  MUFU.SQRT R4, R48 ;  /* 0x0000003000047308 */ /* 0x000ea20000002000 */
[----:B------:R-:W-:Y:S01]  /*8280*/  FADD R49, R49, 9.9999997473787516356e-06 ;  /* 0x3727c5ac31317421 */ /* 0x000fe20000000000 */
[----:B------:R-:W-:-:S02]  /*8290*/  @!P1 FSEL R114, R8, RZ, P2 ;  /* 0x000000ff08729208 */ /* 0x000fc40001000000 */
[----:B0-----:R-:W-:Y:S02]  /*82a0*/  FSETP.GT.AND P1, PT, R51, 8.50705917302346158658e+37, PT ;  /* 0x7e8000003300780b */ /* 0x001fe40003f24000 */
[----:B------:R-:W-:Y:S02]  /*82b0*/  FSEL R81, R81, RZ, P3 ;  /* 0x000000ff51517208 */ /* 0x000fe40001800000 */
[----:B------:R-:W0:Y:S01]  /*82c0*/  MUFU.SQRT R7, R49 ;  /* 0x0000003100077308 */ /* 0x000e220000002000 */
[----:B------:R-:W-:Y:S01]  /*82d0*/  FSETP.GEU.AND P3, PT, R51, 1.175494350822287508e-38, PT ;  /* 0x008000003300780b */ /* 0x000fe20003f6e000 */
[----:B-----5:R-:W-:Y:S01]  /*82e0*/  FADD R36, R36, 9.9999997473787516356e-06 ;  /* 0x3727c5ac24247421 */ /* 0x020fe20000000000 */
[----:B-1----:R-:W-:Y:S02]  /*82f0*/  FSETP.GT.AND P5, PT, R50, 8.50705917302346158658e+37, PT ;  /* 0x7e8000003200780b */ /* 0x002fe40003fa4000 */
[C---:B------:R-:W-:Y:S01]  /*8300*/  FSETP.GEU.AND P4, PT, R106.reuse, -R103, PT ;  /* 0x800000676a00720b */ /* 0x040fe20003f8e000 */
[----:B------:R-:W-:Y:S01]  /*8310*/  FADD R103, R106, R103 ;  /* 0x000000676a677221 */ /* 0x000fe20000000000 */
[----:B------:R-:W-:Y:S01]  /*8320*/  FSETP.GEU.AND P2, PT, R50, 1.175494350822287508e-38, PT ;  /* 0x008000003200780b */ /* 0x000fe20003f4e000 */
[----:B------:R-:W1:Y:S01]  /*8330*/  MUFU.SQRT R36, R36 ;  /* 0x0000002400247308 */ /* 0x000e620000002000 */
[----:B------:R-:W-:Y:S01]  /*8340*/  FSEL R26, R99, 1, P1 ;  /* 0x3f800000631a7808 */ /* 0x000fe20000800000 */
[----:B------:R-:W-:Y:S01]  /*8350*/  @P1 FMUL R51, R51, 0.25 ;  /* 0x3e80000033331820 */ /* 0x000fe20000400000 */
[----:B------:R-:W-:-:S02]  /*8360*/  FSEL R103, R103, RZ, P4 ;  /* 0x000000ff67677208 */ /* 0x000fc40002000000 */
[----:B--2---:R-:W-:Y:S01]  /*8370*/  FSETP.GT.AND P4, PT, R4, 8.50705917302346158658e+37, PT ;  /* 0x7e8000000400780b */ /* 0x004fe20003f84000 */
[----:B------:R-:W-:Y:S01]  /*8380*/  FADD R37, R37, 9.9999997473787516356e-06 ;  /* 0x3727c5ac25257421 */ /* 0x000fe20000000000 */
[----:B------:R-:W-:Y:S01]  /*8390*/  @!P3 FMUL R51, R51, 16777216 ;  /* 0x4b8000003333b820 */ /* 0x000fe20000400000 */
[----:B------:R-:W-:Y:S01]  /*83a0*/  @!P3 FMUL R26, R26, 16777216 ;  /* 0x4b8000001a1ab820 */ /* 0x000fe20000400000 */
[----:B------:R-:W2:Y:S01]  /*83b0*/  MUFU.RCP R29, R29 ;  /* 0x0000001d001d7308 */ /* 0x000ea20000001000 */
[----:B------:R-:W-:Y:S01]  /*83c0*/  FSEL R11, R99, 1, P5 ;  /* 0x3f800000630b7808 */ /* 0x000fe20002800000 */
[----:B------:R-:W-:Y:S01]  /*83d0*/  @P5 FMUL R50, R50, 0.25 ;  /* 0x3e80000032325820 */ /* 0x000fe20000400000 */
[C---:B0-----:R-:W-:Y:S01]  /*83e0*/  FSETP.GT.AND P3, PT, R7.reuse, 8.50705917302346158658e+37, PT ;  /* 0x7e8000000700780b */ /* 0x041fe20003f64000 */
[----:B------:R-:W-:Y:S01]  /*83f0*/  FMUL R9, R98, R9 ;  /* 0x0000000962097220 */ /* 0x000fe20000400000 */
[----:B------:R-:W-:Y:S01]  /*8400*/  FSETP.GEU.AND P1, PT, R7, 1.175494350822287508e-38, PT ;  /* 0x008000000700780b */ /* 0x000fe20003f2e000 */
[----:B------:R-:W-:Y:S01]  /*8410*/  @!P2 FMUL R50, R50, 16777216 ;  /* 0x4b8000003232a820 */ /* 0x000fe20000400000 */
[----:B------:R-:W-:Y:S01]  /*8420*/  @!P2 FMUL R11, R11, 16777216 ;  /* 0x4b8000000b0ba820 */ /* 0x000fe20000400000 */
[----:B------:R-:W0:Y:S01]  /*8430*/  MUFU.SQRT R37, R37 ;  /* 0x0000002500257308 */ /* 0x000e220000002000 */
[----:B------:R-:W-:Y:S01]  /*8440*/  FSETP.GEU.AND P2, PT, R4, 1.175494350822287508e-38, PT ;  /* 0x008000000400780b */ /* 0x000fe20003f4e000 */
[----:B------:R-:W-:Y:S01]  /*8450*/  FADD R38, R38, 9.9999997473787516356e-06 ;  /* 0x3727c5ac26267421 */ /* 0x000fe20000000000 */
[----:B------:R-:W-:Y:S01]  /*8460*/  FFMA R78, R78, R9, R94 ;  /* 0x000000094e4e7223 */ /* 0x000fe2000000005e */
[----:B------:R-:W-:Y:S01]  /*8470*/  @P4 FMUL R4, R4, 0.25 ;  /* 0x3e80000004044820 */ /* 0x000fe20000400000 */
[----:B------:R-:W-:-:S02]  /*8480*/  FSEL R9, R99, 1, P4 ;  /* 0x3f80000063097808 */ /* 0x000fc40002000000 */
[C---:B-1----:R-:W-:Y:S01]  /*8490*/  FSETP.GT.AND P4, PT, R36.reuse, 8.50705917302346158658e+37, PT ;  /* 0x7e8000002400780b */ /* 0x042fe20003f84000 */
[----:B------:R-:W1:Y:S01]  /*84a0*/  MUFU.SQRT R38, R38 ;  /* 0x0000002600267308 */ /* 0x000e620000002000 */
[----:B------:R-:W-:Y:S01]  /*84b0*/  @P3 FMUL R7, R7, 0.25 ;  /* 0x3e80000007073820 */ /* 0x000fe20000400000 */
[----:B------:R-:W-:Y:S01]  /*84c0*/  FSEL R8, R99, 1, P3 ;  /* 0x3f80000063087808 */ /* 0x000fe20001800000 */
[----:B------:R-:W-:Y:S01]  /*84d0*/  FADD R25, -R41, R25 ;  /* 0x0000001929197221 */ /* 0x000fe20000000100 */
[----:B------:R-:W-:Y:S01]  /*84e0*/  FSETP.GEU.AND P3, PT, R36, 1.175494350822287508e-38, PT ;  /* 0x008000002400780b */ /* 0x000fe20003f6e000 */
[----:B--2---:R-:W-:Y:S01]  /*84f0*/  FMUL R88, R29, R88 ;  /* 0x000000581d587220 */ /* 0x004fe20000400000 */
[----:B------:R-:W-:Y:S01]  /*8500*/  FADD R39, R39, 9.9999997473787516356e-06 ;  /* 0x3727c5ac27277421 */ /* 0x000fe20000000000 */
[----:B------:R-:W-:Y:S01]  /*8510*/  @!P2 FMUL R4, R4, 16777216 ;  /* 0x4b8000000404a820 */ /* 0x000fe20000400000 */
[----:B------:R-:W-:Y:S01]  /*8520*/  @!P1 FMUL R7, R7, 16777216 ;  /* 0x4b80000007079820 */ /* 0x000fe20000400000 */
[----:B------:R-:W-:Y:S01]  /*8530*/  FMUL R88, R88, R25 ;  /* 0x0000001958587220 */ /* 0x000fe20000400000 */
[----:B------:R-:W-:Y:S01]  /*8540*/  @!P1 FMUL R8, R8, 16777216 ;  /* 0x4b80000008089820 */ /* 0x000fe20000400000 */
[----:B------:R-:W-:Y:S01]  /*8550*/  FADD R25, -R12, R16 ;  /* 0x000000100c197221 */ /* 0x000fe20000000100 */
[----:B0-----:R-:W-:Y:S01]  /*8560*/  FSETP.GT.AND P1, PT, R37, 8.50705917302346158658e+37, PT ;  /* 0x7e8000002500780b */ /* 0x001fe20003f24000 */
[----:B------:R-:W-:Y:S01]  /*8570*/  FADD R16, -R13, R17 ;  /* 0x000000110d107221 */ /* 0x000fe20000000100 */
[----:B------:R-:W-:Y:S01]  /*8580*/  FSEL R13, R99, 1, P4 ;  /* 0x3f800000630d7808 */ /* 0x000fe20002000000 */
[----:B------:R-:W0:Y:S01]  /*8590*/  MUFU.SQRT R39, R39 ;  /* 0x0000002700277308 */ /* 0x000e220000002000 */
[----:B------:R-:W-:Y:S01]  /*85a0*/  @P4 FMUL R36, R36, 0.25 ;  /* 0x3e80000024244820 */ /* 0x000fe20000400000 */
[----:B------:R-:W-:-:S02]  /*85b0*/  FSETP.GEU.AND P4, PT, R37, 1.175494350822287508e-38, PT ;  /* 0x008000002500780b */ /* 0x000fc40003f8e000 */
[----:B------:R-:W-:Y:S01]  /*85c0*/  @!P3 FMUL R13, R13, 16777216 ;  /* 0x4b8000000d0db820 */ /* 0x000fe20000400000 */
[----:B------:R-:W-:-:S03]  /*85d0*/  @!P3 FMUL R36, R36, 16777216 ;  /* 0x4b8000002424b820 */ /* 0x000fc60000400000 */
[----:B------:R-:W2:Y:S01]  /*85e0*/  MUFU.RCP R4, R4 ;  /* 0x0000000400047308 */ /* 0x000ea20000001000 */
[C---:B-1----:R-:W-:Y:S01]  /*85f0*/  FSETP.GT.AND P3, PT, R38.reuse, 8.50705917302346158658e+37, PT ;  /* 0x7e8000002600780b */ /* 0x042fe20003f64000 */
[----:B------:R-:W-:Y:S01]  /*8600*/  @P1 FMUL R37, R37, 0.25 ;  /* 0x3e80000025251820 */ /* 0x000fe20000400000 */
[----:B------:R-:W-:Y:S01]  /*8610*/  FSEL R12, R99, 1, P1 ;  /* 0x3f800000630c7808 */ /* 0x000fe20000800000 */
[----:B------:R-:W-:Y:S01]  /*8620*/  @!P2 FMUL R9, R9, 16777216 ;  /* 0x4b8000000909a820 */ /* 0x000fe20000400000 */
[----:B------:R-:W-:Y:S02]  /*8630*/  FSETP.GEU.AND P1, PT, R38, 1.175494350822287508e-38, PT ;  /* 0x008000002600780b */ /* 0x000fe40003f2e000 */
[----:B------:R-:W-:Y:S01]  /*8640*/  @!P4 FMUL R37, R37, 16777216 ;  /* 0x4b8000002525c820 */ /* 0x000fe20000400000 */
[----:B------:R-:W1:Y:S01]  /*8650*/  MUFU.RCP R86, R86 ;  /* 0x0000005600567308 */ /* 0x000e620000001000 */
[----:B------:R-:W-:Y:S01]  /*8660*/  @!P4 FMUL R12, R12, 16777216 ;  /* 0x4b8000000c0cc820 */ /* 0x000fe20000400000 */
[----:B0-----:R-:W-:Y:S01]  /*8670*/  FSETP.GT.AND P4, PT, R39, 8.50705917302346158658e+37, PT ;  /* 0x7e8000002700780b */ /* 0x001fe20003f84000 */
[----:B------:R-:W0:Y:S03]  /*8680*/  S2R R46, SR_TID.X ;  /* 0x00000000002e7919 */ /* 0x000e260000002100 */
[----:B------:R-:W-:Y:S01]  /*8690*/  @P3 FMUL R38, R38, 0.25 ;  /* 0x3e80000026263820 */ /* 0x000fe20000400000 */
[----:B--2---:R-:W-:Y:S01]  /*86a0*/  FMUL R4, R4, R9 ;  /* 0x0000000904047220 */ /* 0x004fe20000400000 */
[----:B------:R-:W-:-:S02]  /*86b0*/  FSEL R9, R99, 1, P3 ;  /* 0x3f80000063097808 */ /* 0x000fc40001800000 */
[----:B------:R-:W-:Y:S01]  /*86c0*/  FSETP.GEU.AND P3, PT, R39, 1.175494350822287508e-38, PT ;  /* 0x008000002700780b */ /* 0x000fe20003f6e000 */
[----:B------:R-:W2:Y:S01]  /*86d0*/  MUFU.RCP R87, R87 ;  /* 0x0000005700577308 */ /* 0x000ea20000001000 */
[----:B------:R-:W-:Y:S01]  /*86e0*/  FADD R27, -R43, R27 ;  /* 0x0000001b2b1b7221 */ /* 0x000fe20000000100 */
[----:B------:R-:W-:Y:S02]  /*86f0*/  @!P1 FMUL R38, R38, 16777216 ;  /* 0x4b80000026269820 */ /* 0x000fe40000400000 */
[----:B------:R-:W-:Y:S01]  /*8700*/  @P4 FMUL R39, R39, 0.25 ;  /* 0x3e80000027274820 */ /* 0x000fe20000400000 */
[----:B-1----:R-:W-:-:S03]  /*8710*/  FMUL R86, R86, R31 ;  /* 0x0000001f56567220 */ /* 0x002fc60000400000 */
[----:B------:R-:W1:Y:S01]  /*8720*/  MUFU.RCP R7, R7 ;  /* 0x0000000700077308 */ /* 0x000e620000001000 */
[----:B------:R-:W-:-:S03]  /*8730*/  FMUL R86, R86, R27 ;  /* 0x0000001b56567220 */ /* 0x000fc60000400000 */
[----:B------:R-:W-:-:S04]  /*8740*/  @!P3 FMUL R39, R39, 16777216 ;  /* 0x4b8000002727b820 */ /* 0x000fc80000400000 */
[----:B------:R-:W3:Y:S01]  /*8750*/  MUFU.RCP R50, R50 ;  /* 0x0000003200327308 */ /* 0x000ee20000001000 */
[----:B------:R-:W-:-:S07]  /*8760*/  FFMA R86, R79, R86, R95 ;  /* 0x000000564f567223 */ /* 0x000fce000000005f */
[----:B------:R-:W5:Y:S01]  /*8770*/  MUFU.RCP R51, R51 ;  /* 0x0000003300337308 */ /* 0x000f620000001000 */
[----:B------:R-:W-:-:S07]  /*8780*/  FADD R2, R117, R86 ;  /* 0x0000005675027221 */ /* 0x000fce0000000000 */
[----:B------:R-:W0:Y:S01]  /*8790*/  MUFU.RCP R38, R38 ;  /* 0x0000002600267308 */ /* 0x000e220000001000 */
[----:B------:R-:W0:Y:S01]  /*87a0*/  S2UR UR5, SR_CgaCtaId ;  /* 0x00000000000579c3 */ /* 0x000e220000008800 */
[----:B------:R-:W-:Y:S01]  /*87b0*/  FSETP.GEU.AND P5, PT, R117, -R86, PT ;  /* 0x800000567500720b */ /* 0x000fe20003fae000 */
[----:B------:R-:W-:-:S05]  /*87c0*/  FADD R85, -R40, R24 ;  /* 0x0000001828557221 */ /* 0x000fca0000000100 */
[----:B------:R-:W0:Y:S01]  /*87d0*/  MUFU.RCP R36, R36 ;  /* 0x0000002400247308 */ /* 0x000e220000001000 */
[----:B--2---:R-:W-:Y:S01]  /*87e0*/  FMUL R84, R87, R84 ;  /* 0x0000005457547220 */ /* 0x004fe20000400000 */
[----:B------:R-:W-:-:S06]  /*87f0*/  FMUL R25, R4, R25 ;  /* 0x0000001904197220 */ /* 0x000fcc0000400000 */
[----:B------:R-:W2:Y:S01]  /*8800*/  MUFU.RCP R37, R37 ;  /* 0x0000002500257308 */ /* 0x000ea20000001000 */
[----:B-1----:R-:W-:Y:S01]  /*8810*/  FMUL R7, R7, R8 ;  /* 0x0000000807077220 */ /* 0x002fe20000400000 */
[----:B------:R-:W-:-:S06]  /*8820*/  FSEL R4, R99, 1, P4 ;  /* 0x3f80000063047808 */ /* 0x000fcc0002000000 */
[----:B------:R-:W1:Y:S01]  /*8830*/  MUFU.RCP R39, R39 ;  /* 0x0000002700277308 */ /* 0x000e620000001000 */
[----:B------:R-:W-:Y:S01]  /*8840*/  FADD R17, -R14, R18 ;  /* 0x000000120e117221 */ /* 0x000fe20000000100 */
[----:B------:R-:W-:Y:S01]  /*8850*/  FSEL R2, R2, RZ, P5 ;  /* 0x000000ff02027208 */ /* 0x000fe20002800000 */
[----:B------:R-:W-:Y:S01]  /*8860*/  FADD R3, R119, R78 ;  /* 0x0000004e77037221 */ /* 0x000fe20000000000 */
[----:B------:R-:W-:Y:S01]  /*8870*/  FADD R14, -R15, R19 ;  /* 0x000000130f0e7221 */ /* 0x000fe20000000100 */
[----:B---3--:R-:W-:Y:S01]  /*8880*/  FMUL R50, R50, R11 ;  /* 0x0000000b32327220 */ /* 0x008fe20000400000 */
[----:B-----5:R-:W-:Y:S01]  /*8890*/  FMUL R51, R51, R26 ;  /* 0x0000001a33337220 */ /* 0x020fe20000400000 */
[----:B------:R-:W-:Y:S01]  /*88a0*/  @!P1 FMUL R9, R9, 16777216 ;  /* 0x4b80000009099820 */ /* 0x000fe20000400000 */
[----:B------:R-:W-:Y:S01]  /*88b0*/  FMUL R85, R84, R85 ;  /* 0x0000005554557220 */ /* 0x000fe20000400000 */
[----:B------:R-:W-:Y:S01]  /*88c0*/  FFMA R77, R77, R88, R93 ;  /* 0x000000584d4d7223 */ /* 0x000fe2000000005d */
[----:B------:R-:W-:Y:S01]  /*88d0*/  FSETP.GEU.AND P5, PT, R119, -R78, PT ;  /* 0x8000004e7700720b */ /* 0x000fe20003fae000 */
[----:B------:R-:W-:Y:S01]  /*88e0*/  FMUL R16, R7, R16 ;  /* 0x0000001007107220 */ /* 0x000fe20000400000 */
[----:B0-----:R-:W-:-:S02]  /*88f0*/  IMAD.SHL.U32 R80, R46, 0x4, RZ ;  /* 0x000000042e507824 */ /* 0x001fc400078e00ff */
[----:B------:R-:W-:Y:S01]  /*8900*/  @!P3 FMUL R4, R4, 16777216 ;  /* 0x4b8000000404b820 */ /* 0x000fe20000400000 */
[----:B------:R-:W-:Y:S01]  /*8910*/  FMUL R17, R50, R17 ;  /* 0x0000001132117220 */ /* 0x000fe20000400000 */
[----:B------:R-:W-:Y:S01]  /*8920*/  FMUL R14, R51, R14 ;  /* 0x0000000e330e7220 */ /* 0x000fe20000400000 */
[----:B----4-:R-:W-:Y:S01]  /*8930*/  FADD R11, -R66, R54 ;  /* 0x00000036420b7221 */ /* 0x010fe20000000100 */
[----:B------:R-:W-:Y:S01]  /*8940*/  FMUL R38, R38, R9 ;  /* 0x0000000926267220 */ /* 0x000fe20000400000 */
[----:B------:R-:W-:Y:S01]  /*8950*/  FFMA R76, R76, R85, R92 ;  /* 0x000000554c4c7223 */ /* 0x000fe2000000005c */
[----:B------:R-:W-:Y:S01]  /*8960*/  FSEL R3, R3, RZ, P5 ;  /* 0x000000ff03037208 */ /* 0x000fe20002800000 */
[----:B------:R-:W-:Y:S01]  /*8970*/  FFMA R21, R21, R16, R33 ;  /* 0x0000001015157223 */ /* 0x000fe20000000021 */
[C---:B------:R-:W-:Y:S01]  /*8980*/  FSETP.GEU.AND P5, PT, R124.reuse, -R77, PT ;  /* 0x8000004d7c00720b */ /* 0x040fe20003fae000 */
[----:B------:R-:W-:Y:S01]  /*8990*/  FADD R77, R124, R77 ;  /* 0x0000004d7c4d7221 */ /* 0x000fe20000000000 */
[----:B------:R-:W-:Y:S01]  /*89a0*/  FADD R7, -R64, R52 ;  /* 0x0000003440077221 */ /* 0x000fe20000000100 */
[----:B------:R-:W-:Y:S01]  /*89b0*/  FADD R8, -R65, R53 ;  /* 0x0000003541087221 */ /* 0x000fe20000000100 */
[----:B------:R-:W-:Y:S01]  /*89c0*/  FADD R16, -R67, R55 ;  /* 0x0000003743107221 */ /* 0x000fe20000000100 */
[----:B------:R-:W-:Y:S01]  /*89d0*/  FMUL R36, R36, R13 ;  /* 0x0000000d24247220 */ /* 0x000fe20000400000 */
[----:B--2---:R-:W-:Y:S01]  /*89e0*/  FMUL R37, R37, R12 ;  /* 0x0000000c25257220 */ /* 0x004fe20000400000 */
[----:B-1----:R-:W-:Y:S01]  /*89f0*/  FMUL R39, R39, R4 ;  /* 0x0000000427277220 */ /* 0x002fe20000400000 */
[----:B------:R-:W-:Y:S01]  /*8a00*/  LOP3.LUT R45, R80, 0xfc, RZ, 0xc0, !PT ;  /* 0x000000fc502d7812 */ /* 0x000fe200078ec0ff */
[----:B------:R-:W-:Y:S01]  /*8a10*/  FFMA R14, R23, R14, R35 ;  /* 0x0000000e170e7223 */ /* 0x000fe20000000023 */
[----:B------:R-:W-:Y:S01]  /*8a20*/  FFMA R17, R22, R17, R34 ;  /* 0x0000001116117223 */ /* 0x000fe20000000022 */
[----:B------:R-:W-:Y:S01]  /*8a30*/  FMUL R11, R38, R11 ;  /* 0x0000000b260b7220 */ /* 0x000fe20000400000 */
[----:B------:R-:W-:Y:S01]  /*8a40*/  SHF.R.U32.HI R82, RZ, 0x6, R46 ;  /* 0x00000006ff527819 */ /* 0x000fe2000001162e */
[----:B------:R-:W-:Y:S01]  /*8a50*/  FMUL R7, R36, R7 ;  /* 0x0000000724077220 */ /* 0x000fe20000400000 */
[C---:B------:R-:W-:Y:S01]  /*8a60*/  FSETP.GEU.AND P2, PT, R109.reuse, -R76, PT ;  /* 0x8000004c6d00720b */ /* 0x040fe20003f4e000 */
[----:B------:R-:W-:Y:S01]  /*8a70*/  FADD R76, R109, R76 ;  /* 0x0000004c6d4c7221 */ /* 0x000fe20000000000 */
[----:B------:R-:W-:Y:S01]  /*8a80*/  FMUL R8, R37, R8 ;  /* 0x0000000825087220 */ /* 0x000fe20000400000 */
[----:B------:R-:W-:Y:S01]  /*8a90*/  FMUL R16, R39, R16 ;  /* 0x0000001027107220 */ /* 0x000fe20000400000 */
[----:B------:R-:W-:Y:S01]  /*8aa0*/  PRMT R45, R45, 0x6540, R10 ;  /* 0x000065402d2d7816 */ /* 0x000fe2000000000a */
[----:B------:R-:W-:Y:S01]  /*8ab0*/  FFMA R11, R70, R11, R74 ;  /* 0x0000000b460b7223 */ /* 0x000fe2000000004a */
[----:B------:R-:W-:Y:S01]  /*8ac0*/  FSEL R77, R77, RZ, P5 ;  /* 0x000000ff4d4d7208 */ /* 0x000fe20002800000 */
[----:B------:R-:W-:Y:S01]  /*8ad0*/  UIADD3 UR7, UR4, 0x8, URZ ;  /* 0x0000000804077890 */ /* 0x000fe2000fffe03f */
[----:B------:R-:W-:-:S02]  /*8ae0*/  SGXT.U32 R10, R82, 0x2 ;  /* 0x00000002520a781a */ /* 0x000fc40000000000 */
[C---:B------:R-:W-:Y:S01]  /*8af0*/  FSETP.GEU.AND P1, PT, R111.reuse, -R14, PT ;  /* 0x8000000e6f00720b */ /* 0x040fe20003f2e000 */
[----:B------:R-:W-:Y:S01]  /*8b00*/  FADD R14, R111, R14 ;  /* 0x0000000e6f0e7221 */ /* 0x000fe20000000000 */
[C---:B------:R-:W-:Y:S01]  /*8b10*/  FSETP.GEU.AND P5, PT, R108.reuse, -R17, PT ;  /* 0x800000116c00720b */ /* 0x040fe20003fae000 */
[----:B------:R-:W-:Y:S01]  /*8b20*/  FADD R17, R108, R17 ;  /* 0x000000116c117221 */ /* 0x000fe20000000000 */
[C---:B------:R-:W-:Y:S01]  /*8b30*/  FSETP.GEU.AND P4, PT, R110.reuse, -R21, PT ;  /* 0x800000156e00720b */ /* 0x040fe20003f8e000 */
[----:B------:R-:W-:Y:S01]  /*8b40*/  FADD R21, R110, R21 ;  /* 0x000000156e157221 */ /* 0x000fe20000000000 */
[----:B------:R-:W-:Y:S01]  /*8b50*/  FFMA R20, R20, R25, R32 ;  /* 0x0000001914147223 */ /* 0x000fe20000000020 */
[----:B------:R-:W-:Y:S01]  /*8b60*/  FFMA R68, R68, R7, R72 ;  /* 0x0000000744447223 */ /* 0x000fe20000000048 */
[----:B------:R-:W-:Y:S01]  /*8b70*/  FFMA R8, R69, R8, R73 ;  /* 0x0000000845087223 */ /* 0x000fe20000000049 */
[----:B------:R-:W-:Y:S01]  /*8b80*/  FFMA R71, R71, R16, R75 ;  /* 0x0000001047477223 */ /* 0x000fe2000000004b */
[----:B------:R-:W-:Y:S01]  /*8b90*/  FSEL R7, R76, RZ, P2 ;  /* 0x000000ff4c077208 */ /* 0x000fe20001000000 */
[----:B------:R-:W-:-:S02]  /*8ba0*/  UIADD3 UR8, UR4, 0xc, URZ ;  /* 0x0000000c04087890 */ /* 0x000fc4000fffe03f */
[----:B------:R-:W-:Y:S01]  /*8bb0*/  LOP3.LUT R90, R10, UR4, RZ, 0xfc, !PT ;  /* 0x000000040a5a7c12 */ /* 0x000fe2000f8efcff */
[----:B------:R-:W-:Y:S01]  /*8bc0*/  UIADD3 UR6, UR4, 0x4, URZ ;  /* 0x0000000404067890 */ /* 0x000fe2000fffe03f */
[C---:B------:R-:W-:Y:S01]  /*8bd0*/  FSETP.GEU.AND P2, PT, R102.reuse, -R11, PT ;  /* 0x8000000b6600720b */ /* 0x040fe20003f4e000 */
[----:B------:R-:W-:Y:S01]  /*8be0*/  FADD R102, R102, R11 ;  /* 0x0000000b66667221 */ /* 0x000fe20000000000 */
[----:B------:R-:W-:Y:S01]  /*8bf0*/  FSETP.GTU.AND P6, PT, R122, RZ, PT ;  /* 0x000000ff7a00720b */ /* 0x000fe20003fcc000 */
[----:B------:R-:W-:Y:S01]  /*8c00*/  UMOV UR4, 0x400 ;  /* 0x0000040000047882 */ /* 0x000fe20000000000 */
[----:B------:R-:W-:Y:S01]  /*8c10*/  FSEL R9, R14, RZ, P1 ;  /* 0x000000ff0e097208 */ /* 0x000fe20000800000 */
[----:B------:R-:W-:Y:S01]  /*8c20*/  UPRMT UR4, UR5, 0x654, UR4 ;  /* 0x0000065405047896 */ /* 0x000fe20008000004 */
[----:B------:R-:W-:Y:S02]  /*8c30*/  FSEL R11, R17, RZ, P5 ;  /* 0x000000ff110b7208 */ /* 0x000fe40002800000 */
[----:B------:R-:W-:-:S02]  /*8c40*/  FSEL R25, R21, RZ, P4 ;  /* 0x000000ff15197208 */ /* 0x000fc40002000000 */
[----:B------:R-:W-:Y:S02]  /*8c50*/  LOP3.LUT R24, R10, UR7, RZ, 0xfc, !PT ;  /* 0x000000070a187c12 */ /* 0x000fe4000f8efcff */
[C---:B------:R-:W-:Y:S01]  /*8c60*/  FSETP.GEU.AND P3, PT, R105.reuse, -R20, PT ;  /* 0x800000146900720b */ /* 0x040fe20003f6e000 */
[----:B------:R-:W-:Y:S01]  /*8c70*/  FADD R20, R105, R20 ;  /* 0x0000001469147221 */ /* 0x000fe20000000000 */
[C---:B------:R-:W-:Y:S01]  /*8c80*/  FSETP.GEU.AND P1, PT, R83.reuse, -R8, PT ;  /* 0x800000085300720b */ /* 0x040fe20003f2e000 */
[----:B------:R-:W-:Y:S01]  /*8c90*/  FADD R83, R83, R8 ;  /* 0x0000000853537221 */ /* 0x000fe20000000000 */
[C---:B------:R-:W-:Y:S01]  /*8ca0*/  FSETP.GEU.AND P5, PT, R47.reuse, -R68, PT ;  /* 0x800000442f00720b */ /* 0x040fe20003fae000 */
[----:B------:R-:W-:Y:S01]  /*8cb0*/  FADD R47, R47, R68 ;  /* 0x000000442f2f7221 */ /* 0x000fe20000000000 */
[C---:B------:R-:W-:Y:S01]  /*8cc0*/  FSETP.GEU.AND P4, PT, R114.reuse, -R71, PT ;  /* 0x800000477200720b */ /* 0x040fe20003f8e000 */
[----:B------:R-:W-:Y:S01]  /*8cd0*/  FADD R71, R114, R71 ;  /* 0x0000004772477221 */ /* 0x000fe20000000000 */
[----:B------:R-:W-:-:S02]  /*8ce0*/  SEL R89, RZ, 0x1, P6 ;  /* 0x00000001ff597807 */ /* 0x000fc40003000000 */
[----:B------:R-:W-:Y:S02]  /*8cf0*/  LOP3.LUT R8, R5, 0xff, RZ, 0xc0, !PT ;  /* 0x000000ff05087812 */ /* 0x000fe400078ec0ff */
[----:B------:R-:W-:Y:S02]  /*8d00*/  LOP3.LUT R40, R10, UR6, RZ, 0xfc, !PT ;  /* 0x000000060a287c12 */ /* 0x000fe4000f8efcff */
[----:B------:R-:W-:Y:S02]  /*8d10*/  FSETP.GTU.AND P6, PT, R6, RZ, PT ;  /* 0x000000ff0600720b */ /* 0x000fe40003fcc000 */
[----:B------:R-:W-:Y:S01]  /*8d20*/  LOP3.LUT R82, R10, UR8, RZ, 0xfc, !PT ;  /* 0x000000080a527c12 */ /* 0x000fe2000f8efcff */
[--C-:B------:R-:W-:Y:S01]  /*8d30*/  IMAD R10, R24, 0x400, R45.reuse ;  /* 0x00000400180a7824 */ /* 0x100fe200078e022d */
[----:B------:R-:W-:Y:S01]  /*8d40*/  LEA R8, R8, UR4, 0x2 ;  /* 0x0000000408087c11 */ /* 0x000fe2000f8e10ff */
[----:B------:R-:W-:Y:S01]  /*8d50*/  BAR.SYNC.DEFER_BLOCKING 0x0 ;  /* 0x0000000000007b1d */ /* 0x000fe20000010000 */
[----:B------:R-:W-:Y:S01]  /*8d60*/  IMAD R24, R90, 0x400, R45 ;  /* 0x000004005a187824 */ /* 0x000fe200078e022d */
[----:B------:R-:W-:-:S02]  /*8d70*/  FSEL R27, R20, RZ, P3 ;  /* 0x000000ff141b7208 */ /* 0x000fc40001800000 */
[----:B------:R-:W-:Y:S02]  /*8d80*/  FSEL R29, R102, RZ, P2 ;  /* 0x000000ff661d7208 */ /* 0x000fe40001000000 */
[----:B------:R-:W-:Y:S02]  /*8d90*/  FSEL R83, R83, RZ, P1 ;  /* 0x000000ff53537208 */ /* 0x000fe40000800000 */
[----:B------:R-:W-:Y:S02]  /*8da0*/  FSEL R47, R47, RZ, P5 ;  /* 0x000000ff2f2f7208 */ /* 0x000fe40002800000 */
[----:B------:R-:W-:Y:S01]  /*8db0*/  FSEL R71, R71, RZ, P4 ;  /* 0x000000ff47477208 */ /* 0x000fe20002000000 */
[--C-:B------:R-:W-:Y:S01]  /*8dc0*/  IMAD R40, R40, 0x400, R45.reuse ;  /* 0x0000040028287824 */ /* 0x100fe200078e022d */
[----:B------:R-:W-:Y:S02]  /*8dd0*/  SEL R90, RZ, 0x1, P6 ;  /* 0x00000001ff5a7807 */ /* 0x000fe40003000000 */
[----:B------:R-:W-:Y:S01]  /*8de0*/  ISETP.GE.AND P6, PT, R45, 0x400, PT ;  /* 0x000004002d00780c */ /* 0x000fe20003fc6270 */
[----:B------:R-:W-:Y:S01]  /*8df0*/  IMAD R45, R82, 0x400, R45 ;  /* 0x00000400522d7824 */ /* 0x000fe200078e022d */
[----:B------:R-:W-:-:S02]  /*8e00*/  SHF.R.U32.HI R82, RZ, 0x4, R46 ;  /* 0x00000004ff527819 */ /* 0x000fc4000001162e */
[----:B------:R-:W-:Y:S01]  /*8e10*/  LOP3.LUT R46, R80, 0x3fc, RZ, 0xc0, !PT ;  /* 0x000003fc502e7812 */ /* 0x000fe200078ec0ff */
[----:B------:R-:W-:Y:S04]  /*8e20*/  STS [R8], R103 ;  /* 0x0000006708007388 */ /* 0x000fe80000000800 */
[----:B------:R-:W-:Y:S04]  /*8e30*/  STS [R8+0x404], R81 ;  /* 0x0004045108007388 */ /* 0x000fe80000000800 */
[----:B------:R-:W-:Y:S04]  /*8e40*/  STS [R8+0x808], R6 ;  /* 0x0008080608007388 */ /* 0x000fe80000000800 */
[----:B------:R-:W-:Y:S04]  /*8e50*/  STS [R8+0xc0c], R122 ;  /* 0x000c0c7a08007388 */ /* 0x000fe80000000800 */
[----:B------:R-:W-:Y:S04]  /*8e60*/  STS [R8+0x1010], R7 ;  /* 0x0010100708007388 */ /* 0x000fe80000000800 */
[----:B------:R-:W-:Y:S04]  /*8e70*/  STS [R8+0x1818], R3 ;  /* 0x0018180308007388 */ /* 0x000fe80000000800 */
[----:B------:R0:W-:Y:S04]  /*8e80*/  STS [R8+0x1c1c], R2 ;  /* 0x001c1c0208007388 */ /* 0x0001e80000000800 */
[----:B------:R-:W-:Y:S04]  /*8e90*/  STS [R8+0x1414], R77 ;  /* 0x0014144d08007388 */ /* 0x000fe80000000800 */
[----:B------:R-:W-:Y:S04]  /*8ea0*/  STS [R8+0x2020], R27 ;  /* 0x0020201b08007388 */ /* 0x000fe80000000800 */
[----:B------:R-:W-:Y:S04]  /*8eb0*/  STS [R8+0x2424], R25 ;  /* 0x0024241908007388 */ /* 0x000fe80000000800 */
[----:B------:R-:W-:Y:S04]  /*8ec0*/  STS [R8+0x2828], R11 ;  /* 0x0028280b08007388 */ /* 0x000fe80000000800 */
[----:B------:R-:W-:Y:S04]  /*8ed0*/  STS [R8+0x2c2c], R9 ;  /* 0x002c2c0908007388 */ /* 0x000fe80000000800 */
[----:B------:R-:W-:Y:S04]  /*8ee0*/  STS [R8+0x3030], R47 ;  /* 0x0030302f08007388 */ /* 0x000fe80000000800 */
[----:B------:R-:W-:Y:S04]  /*8ef0*/  STS [R8+0x3434], R83 ;  /* 0x0034345308007388 */ /* 0x000fe80000000800 */
[----:B------:R-:W-:Y:S04]  /*8f00*/  STS [R8+0x3838], R29 ;  /* 0x0038381d08007388 */ /* 0x000fe80000000800 */
[----:B------:R1:W-:Y:S01]  /*8f10*/  STS [R8+0x3c3c], R71 ;  /* 0x003c3c4708007388 */ /* 0x0003e20000000800 */
[----:B------:R-:W-:-:S02]  /*8f20*/  LOP3.LUT R80, R46, 0x400, RZ, 0xfc, !PT ;  /* 0x000004002e507812 */ /* 0x000fc400078efcff */
[C---:B------:R-:W-:Y:S02]  /*8f30*/  LOP3.LUT R100, R46.reuse, 0x800, RZ, 0xfc, !PT ;  /* 0x000008002e647812 */ /* 0x040fe400078efcff */
[----:B------:R-:W-:Y:S02]  /*8f40*/  LOP3.LUT R101, R46, 0xc00, RZ, 0xfc, !PT ;  /* 0x00000c002e657812 */ /* 0x000fe400078efcff */
[----:B------:R-:W-:Y:S02]  /*8f50*/  LOP3.LUT R82, R82, 0xc, RZ, 0xc0, !PT ;  /* 0x0000000c52527812 */ /* 0x000fe400078ec0ff */
[----:B------:R-:W-:Y:S02]  /*8f60*/  SHF.R.U32.HI R80, RZ, 0x6, R80 ;  /* 0x00000006ff507819 */ /* 0x000fe40000011650 */
[----:B------:R-:W-:Y:S02]  /*8f70*/  SHF.R.U32.HI R100, RZ, 0x6, R100 ;  /* 0x00000006ff647819 */ /* 0x000fe40000011664 */
[----:B------:R-:W-:Y:S01]  /*8f80*/  SHF.R.U32.HI R101, RZ, 0x6, R101 ;  /* 0x00000006ff657819 */ /* 0x000fe20000011665 */
[----:B------:R-:W-:Y:S01]  /*8f90*/  VIADD R91, R82, UR4 ;  /* 0x00000004525b7c36 */ /* 0x000fe20008000000 */
[----:B------:R-:W-:-:S02]  /*8fa0*/  LOP3.LUT R80, R80, 0x1c, RZ, 0xc0, !PT ;  /* 0x0000001c50507812 */ /* 0x000fc400078ec0ff */
[----:B------:R-:W-:Y:S02]  /*8fb0*/  LOP3.LUT R100, R100, 0x2c, RZ, 0xc0, !PT ;  /* 0x0000002c64647812 */ /* 0x000fe400078ec0ff */
[----:B------:R-:W-:Y:S01]  /*8fc0*/  LOP3.LUT R30, R101, 0x3c, RZ, 0xc0, !PT ;  /* 0x0000003c651e7812 */ /* 0x000fe200078ec0ff */
[----:B------:R-:W-:Y:S01]  /*8fd0*/  IMAD R82, R46, 0x4, R91 ;  /* 0x000000042e527824 */ /* 0x000fe200078e025b */
[----:B------:R-:W-:Y:S01]  /*8fe0*/  BAR.SYNC.DEFER_BLOCKING 0x0 ;  /* 0x0000000000007b1d */ /* 0x000fe20000010000 */
[----:B------:R-:W-:Y:S02]  /*8ff0*/  VIADD R91, R80, UR4 ;  /* 0x00000004505b7c36 */ /* 0x000fe40008000000 */
[----:B------:R-:W-:Y:S02]  /*9000*/  VIADD R101, R100, UR4 ;  /* 0x0000000464657c36 */ /* 0x000fe40008000000 */
[----:B------:R-:W-:Y:S01]  /*9010*/  VIADD R107, R30, UR4 ;  /* 0x000000041e6b7c36 */ /* 0x000fe20008000000 */
[----:B------:R-:W-:Y:S01]  /*9020*/  FSETP.GTU.AND P1, PT, R7, RZ, PT ;  /* 0x000000ff0700720b */ /* 0x000fe20003f2c000 */
[C---:B------:R-:W-:Y:S01]  /*9030*/  IMAD R80, R46.reuse, 0x4, R91 ;  /* 0x000000042e507824 */ /* 0x040fe200078e025b */
[----:B------:R-:W-:Y:S01]  /*9040*/  FSETP.GTU.AND P5, PT, R3, RZ, PT ;  /* 0x000000ff0300720b */ /* 0x000fe20003fac000 */
[----:B------:R-:W-:Y:S01]  /*9050*/  IMAD R30, R46, 0x4, R101 ;  /* 0x000000042e1e7824 */ /* 0x000fe200078e0265 */
[----:B------:R-:W-:Y:S01]  /*9060*/  FSETP.GTU.AND P4, PT, R2, RZ, PT ;  /* 0x000000ff0200720b */ /* 0x000fe20003f8c000 */
[----:B------:R-:W-:Y:S01]  /*9070*/  IMAD R46, R46, 0x4, R107 ;  /* 0x000000042e2e7824 */ /* 0x000fe200078e026b */
[----:B0-----:R-:W0:Y:S01]  /*9080*/  LDC.64 R2, c[0x0][0x210] ;  /* 0x00008400ff027b82 */ /* 0x001e220000000a00 */
[----:B------:R-:W-:Y:S01]  /*9090*/  FSETP.GTU.AND P3, PT, R103, RZ, PT ;  /* 0x000000ff6700720b */ /* 0x000fe20003f6c000 */
[----:B------:R-:W-:Y:S01]  /*90a0*/  ULDC.64 UR4, c[0x0][0x2e0] ;  /* 0x0000b80000047ab9 */ /* 0x000fe20000000a00 */
[----:B------:R-:W-:Y:S04]  /*90b0*/  LDS R12, [R82] ;  /* 0x00000000520c7984 */ /* 0x000fe80000000800 */
[----:B------:R-:W-:Y:S04]  /*90c0*/  LDS R13, [R82+0x4] ;  /* 0x00000400520d7984 */ /* 0x000fe80000000800 */
[----:B------:R-:W-:Y:S04]  /*90d0*/  LDS R14, [R82+0x8] ;  /* 0x00000800520e7984 */ /* 0x000fe80000000800 */
[----:B------:R-:W2:Y:S04]  /*90e0*/  LDS R15, [R82+0xc] ;  /* 0x00000c00520f7984 */ /* 0x000ea80000000800 */
[----:B------:R-:W-:Y:S04]  /*90f0*/  LDS R4, [R80+0x1000] ;  /* 0x0010000050047984 */ /* 0x000fe80000000800 */
[----:B------:R-:W-:Y:S04]  /*9100*/  LDS R5, [R80+0x1004] ;  /* 0x0010040050057984 */ /* 0x000fe80000000800 */
[----:B------:R-:W-:Y:S04]  /*9110*/  LDS R6, [R80+0x1008] ;  /* 0x0010080050067984 */ /* 0x000fe80000000800 */
[----:B------:R-:W3:Y:S04]  /*9120*/  LDS R7, [R80+0x100c] ;  /* 0x00100c0050077984 */ /* 0x000ee80000000800 */
[----:B------:R-:W-:Y:S04]  /*9130*/  LDS R16, [R30+0x2000] ;  /* 0x002000001e107984 */ /* 0x000fe80000000800 */
[----:B------:R-:W-:Y:S04]  /*9140*/  LDS R17, [R30+0x2004] ;  /* 0x002004001e117984 */ /* 0x000fe80000000800 */
[----:B------:R-:W-:Y:S04]  /*9150*/  LDS R18, [R30+0x2008] ;  /* 0x002008001e127984 */ /* 0x000fe80000000800 */
[----:B------:R4:W5:Y:S04]  /*9160*/  LDS R19, [R30+0x200c] ;  /* 0x00200c001e137984 */ /* 0x0009680000000800 */
[----:B------:R-:W-:Y:S04]  /*9170*/  LDS R20, [R46+0x3000] ;  /* 0x003000002e147984 */ /* 0x000fe80000000800 */
[----:B------:R-:W-:Y:S04]  /*9180*/  LDS R21, [R46+0x3004] ;  /* 0x003004002e157984 */ /* 0x000fe80000000800 */
[----:B------:R-:W-:Y:S04]  /*9190*/  LDS R22, [R46+0x3008] ;  /* 0x003008002e167984 */ /* 0x000fe80000000800 */
[----:B------:R-:W0:Y:S01]  /*91a0*/  LDS R23, [R46+0x300c] ;  /* 0x00300c002e177984 */ /* 0x000e220000000800 */
[----:B------:R-:W-:-:S02]  /*91b0*/  FSETP.GTU.AND P2, PT, R81, RZ, PT ;  /* 0x000000ff5100720b */ /* 0x000fc40003f4c000 */
[----:B------:R-:W-:Y:S02]  /*91c0*/  SEL R31, RZ, 0x1, P3 ;  /* 0x00000001ff1f7807 */ /* 0x000fe40001800000 */
[----:B-1----:R-:W-:Y:S02]  /*91d0*/  SEL R8, RZ, 0x1, P4 ;  /* 0x00000001ff087807 */ /* 0x002fe40002000000 */
[----:B------:R-:W-:Y:S02]  /*91e0*/  SEL R33, RZ, 0x1, P5 ;  /* 0x00000001ff217807 */ /* 0x000fe40002800000 */
[----:B------:R-:W-:Y:S02]  /*91f0*/  FSETP.GTU.AND P3, PT, R9, RZ, PT ;  /* 0x000000ff0900720b */ /* 0x000fe40003f6c000 */
[----:B------:R-:W-:Y:S02]  /*9200*/  FSETP.GTU.AND P5, PT, R11, RZ, PT ;  /* 0x000000ff0b00720b */ /* 0x000fe40003fac000 */
[----:B------:R-:W-:-:S02]  /*9210*/  SEL R26, RZ, 0x1, P2 ;  /* 0x00000001ff1a7807 */ /* 0x000fc40001000000 */
[----:B------:R-:W-:Y:S02]  /*9220*/  FSETP.GTU.AND P2, PT, R77, RZ, PT ;  /* 0x000000ff4d00720b */ /* 0x000fe40003f4c000 */
[----:B------:R-:W-:Y:S02]  /*9230*/  PRMT R33, R33, 0x3340, R8 ;  /* 0x0000334021217816 */ /* 0x000fe40000000008 */
[----:B------:R-:W-:Y:S02]  /*9240*/  SEL R8, RZ, 0x1, P3 ;  /* 0x00000001ff087807 */ /* 0x000fe40001800000 */
[----:B------:R-:W-:Y:S02]  /*9250*/  SEL R9, RZ, 0x1, P5 ;  /* 0x00000001ff097807 */ /* 0x000fe40002800000 */
[----:B------:R-:W-:Y:S02]  /*9260*/  FSETP.GTU.AND P3, PT, R29, RZ, PT ;  /* 0x000000ff1d00720b */ /* 0x000fe40003f6c000 */
[----:B------:R-:W-:-:S02]  /*9270*/  FSETP.GTU.AND P5, PT, R71, RZ, PT ;  /* 0x000000ff4700720b */ /* 0x000fc40003fac000 */
[----:B------:R-:W-:Y:S02]  /*9280*/  SEL R28, RZ, 0x1, P2 ;  /* 0x00000001ff1c7807 */ /* 0x000fe40001000000 */
[----:B------:R-:W-:Y:S02]  /*9290*/  FSETP.GTU.AND P2, PT, R27, RZ, PT ;  /* 0x000000ff1b00720b */ /* 0x000fe40003f4c000 */
[----:B------:R-:W-:Y:S02]  /*92a0*/  FSETP.GTU.AND P4, PT, R25, RZ, PT ;  /* 0x000000ff1900720b */ /* 0x000fe40003f8c000 */
[----:B------:R-:W-:Y:S02]  /*92b0*/  SEL R25, RZ, 0x1, P5 ;  /* 0x00000001ff197807 */ /* 0x000fe40002800000 */
[----:B------:R-:W-:Y:S02]  /*92c0*/  SEL R32, RZ, 0x1, P3 ;  /* 0x00000001ff207807 */ /* 0x000fe40001800000 */
[----:B------:R-:W-:-:S02]  /*92d0*/  SEL R11, RZ, 0x1, P4 ;  /* 0x00000001ff0b7807 */ /* 0x000fc40002000000 */
[----:B----4-:R-:W-:Y:S02]  /*92e0*/  SEL R30, RZ, 0x1, P2 ;  /* 0x00000001ff1e7807 */ /* 0x010fe40001000000 */
[----:B------:R-:W-:Y:S02]  /*92f0*/  SEL R35, RZ, 0x1, P1 ;  /* 0x00000001ff237807 */ /* 0x000fe40000800000 */
[----:B------:R-:W-:Y:S02]  /*9300*/  FSETP.GTU.AND P1, PT, R47, RZ, PT ;  /* 0x000000ff2f00720b */ /* 0x000fe40003f2c000 */
[----:B------:R-:W-:Y:S02]  /*9310*/  FSETP.GTU.AND P4, PT, R83, RZ, PT ;  /* 0x000000ff5300720b */ /* 0x000fe40003f8c000 */
[----:B------:R-:W-:Y:S01]  /*9320*/  PRMT R32, R32, 0x3340, R25 ;  /* 0x0000334020207816 */ /* 0x000fe20000000019 */
[----:B0-----:R-:W-:Y:S01]  /*9330*/  IMAD.WIDE R24, R24, 0x4, R2 ;  /* 0x0000000418187825 */ /* 0x001fe200078e0202 */
[----:B------:R-:W-:-:S02]  /*9340*/  PRMT R27, R30, 0x3340, R11 ;  /* 0x000033401e1b7816 */ /* 0x000fc4000000000b */
[----:B------:R-:W-:Y:S01]  /*9350*/  PRMT R31, R31, 0x3340, R26 ;  /* 0x000033401f1f7816 */ /* 0x000fe2000000001a */
[--C-:B------:R-:W-:Y:S01]  /*9360*/  IMAD.WIDE R40, R40, 0x4, R2.reuse ;  /* 0x0000000428287825 */ /* 0x100fe200078e0202 */
[----:B------:R-:W-:Y:S02]  /*9370*/  SEL R29, RZ, 0x1, P4 ;  /* 0x00000001ff1d7807 */ /* 0x000fe40002000000 */
[----:B------:R-:W-:Y:S01]  /*9380*/  SEL R34, RZ, 0x1, P1 ;  /* 0x00000001ff227807 */ /* 0x000fe20000800000 */
[----:B------:R-:W-:Y:S01]  /*9390*/  IMAD.WIDE R10, R10, 0x4, R2 ;  /* 0x000000040a0a7825 */ /* 0x000fe200078e0202 */
[----:B------:R-:W-:Y:S01]  /*93a0*/  PRMT R26, R9, 0x3340, R8 ;  /* 0x00003340091a7816 */ /* 0x000fe20000000008 */
[----:B--2---:R0:W-:Y:S01]  /*93b0*/  @!P6 STG.E.128 desc[UR28][R24.64], R12 ;  /* 0x0000000c1800e986 */ /* 0x0041e2000c101d1c */
[----:B------:R-:W-:Y:S01]  /*93c0*/  IADD3 R8, P1, R112, UR4, RZ ;  /* 0x0000000470087c10 */ /* 0x000fe2000ff3e0ff */
[----:B------:R-:W-:Y:S01]  /*93d0*/  IMAD.WIDE R2, R45, 0x4, R2 ;  /* 0x000000042d027825 */ /* 0x000fe200078e0202 */
[----:B------:R-:W-:Y:S01]  /*93e0*/  PRMT R0, R90, 0x3340, R89 ;  /* 0x000033405a007816 */ /* 0x000fe20000000059 */
[----:B---3--:R0:W-:Y:S01]  /*93f0*/  @!P6 STG.E.128 desc[UR28][R40.64], R4 ;  /* 0x000000042800e986 */ /* 0x0081e2000c101d1c */
[----:B------:R-:W-:-:S02]  /*9400*/  PRMT R28, R35, 0x3340, R28 ;  /* 0x00003340231c7816 */ /* 0x000fc4000000001c */
[----:B------:R-:W-:Y:S01]  /*9410*/  PRMT R29, R34, 0x3340, R29 ;  /* 0x00003340221d7816 */ /* 0x000fe2000000001d */
[----:B-----5:R0:W-:Y:S01]  /*9420*/  @!P6 STG.E.128 desc[UR28][R10.64], R16 ;  /* 0x000000100a00e986 */ /* 0x0201e2000c101d1c */
[----:B------:R-:W-:-:S03]  /*9430*/  LEA.HI.X.SX32 R9, R112, UR5, 0x1, P1 ;  /* 0x0000000570097c11 */ /* 0x000fc600088f0eff */
[----:B------:R0:W-:Y:S01]  /*9440*/  @!P6 STG.E.128 desc[UR28][R2.64], R20 ;  /* 0x000000140200e986 */ /* 0x0001e2000c101d1c */
[----:B------:R-:W-:Y:S02]  /*9450*/  PRMT R36, R31, 0x5410, R0 ;  /* 0x000054101f247816 */ /* 0x000fe40000000000 */
[----:B------:R-:W-:Y:S02]  /*9460*/  PRMT R37, R28, 0x5410, R33 ;  /* 0x000054101c257816 */ /* 0x000fe40000000021 */
[----:B------:R-:W-:Y:S02]  /*9470*/  PRMT R38, R27, 0x5410, R26 ;  /* 0x000054101b267816 */ /* 0x000fe4000000001a */
[----:B------:R-:W-:Y:S01]  /*9480*/  PRMT R39, R29, 0x5410, R32 ;  /* 0x000054101d277816 */ /* 0x000fe20000000020 */
[----:B0-----:R-:W-:Y:S06]  /*9490*/  @P0 EXIT ;  /* 0x000000000000094d */ /* 0x001fec0003800000 */
[----:B------:R-:W-:Y:S01]  /*94a0*/  STG.E.128 desc[UR28][R8.64], R36 ;  /* 0x0000002408007986 */ /* 0x000fe2000c101d1c */
[----:B------:R-:W-:Y:S05]  /*94b0*/  EXIT ;  /* 0x000000000000794d */ /* 0x000fea0003800000 */
.L_x_0:
[----:B------:R-:W-:-:S00]  /*94c0*/  BRA `(.L_x_0) ;  /* 0xfffffffc00fc7947 */ /* 0x000fc0000383ffff */
[----:B------:R-:W-:-:S00]  /*94d0*/  NOP ;  /* 0x0000000000007918 */ /* 0x000fc00000000000 */
        /* <DEDUP_REMOVED lines=10> */
.L_x_1:


//--------------------- .nv.global.init           --------------------------
	.section	.nv.global.init,"aw",@progbits
.nv.global.init:
	.type		_$_str,@object
	.size		_$_str,(_$_str_$_2 - _$_str)
_$_str:
        /*0000*/ 	.byte	0x5f, 0x5f, 0x43, 0x55, 0x44, 0x41, 0x5f, 0x46, 0x54, 0x5a, 0x00
	.type		_$_str_$_2,@object
	.size		_$_str_$_2,(.L_1 - _$_str_$_2)
_$_str_$_2:
        /*000b*/ 	.byte	0x5f, 0x5f, 0x43, 0x55, 0x44, 0x41, 0x5f, 0x50, 0x52, 0x45, 0x43, 0x5f, 0x53, 0x51, 0x52, 0x54
        /*001b*/ 	.byte	0x00
.L_1:


//--------------------- .nv.shared.triton_poi_fused__native_batch_norm_legit_no_training_add_cat_relu_threshold_backward_11 --------------------------
	.section	.nv.shared.triton_poi_fused__native_batch_norm_legit_no_training_add_cat_relu_threshold_backward_11,"aw",@nobits
	.sectionflags	@""
	.align	16
	.zero		1024


//--------------------- .nv.constant0.triton_poi_fused__native_batch_norm_legit_no_training_add_cat_relu_threshold_backward_11 --------------------------
	.section	.nv.constant0.triton_poi_fused__native_batch_norm_legit_no_training_add_cat_relu_threshold_backward_11,"a",@progbits
	.sectionflags	@""
	.align	4
.nv.constant0.triton_poi_fused__native_batch_norm_legit_no_training_add_cat_relu_threshold_backward_11:
	.zero		752
